//
// Generated by NVIDIA NVVM Compiler
//
// Compiler Build ID: CL-36424714
// Cuda compilation tools, release 13.0, V13.0.88
// Based on NVVM 20.0.0
//

.version 9.0
.target sm_100
.address_size 64

	// .globl	steel_gemm_gather_a_nax_kernel
// _ZZ30steel_gemm_gather_a_nax_kernelE2As has been demoted
// _ZZ30steel_gemm_gather_a_nax_kernelE2Bs has been demoted
// _ZZ30steel_gemm_gather_b_nax_kernelE2As has been demoted
// _ZZ30steel_gemm_gather_b_nax_kernelE2Bs has been demoted
// _ZZ35steel_gemm_sparse_gather_nax_kernelE2As has been demoted
// _ZZ35steel_gemm_sparse_gather_nax_kernelE2Bs has been demoted
// _ZZ35steel_gemm_sparse_gather_nax_kernelE9row_cache has been demoted
// _ZZ35steel_gemm_sparse_gather_nax_kernelE9col_cache has been demoted
// _ZZ33steel_embedding_gather_nax_kernelE2Es has been demoted
// _ZZ33steel_embedding_gather_nax_kernelE2Ws has been demoted
// _ZZ33steel_embedding_gather_nax_kernelE11token_cache has been demoted

.visible .entry steel_gemm_gather_a_nax_kernel(
	.param .u64 .ptr .align 1 steel_gemm_gather_a_nax_kernel_param_0,
	.param .u64 .ptr .align 1 steel_gemm_gather_a_nax_kernel_param_1,
	.param .u64 .ptr .align 1 steel_gemm_gather_a_nax_kernel_param_2,
	.param .u64 .ptr .align 1 steel_gemm_gather_a_nax_kernel_param_3,
	.param .u32 steel_gemm_gather_a_nax_kernel_param_4,
	.param .u32 steel_gemm_gather_a_nax_kernel_param_5,
	.param .u32 steel_gemm_gather_a_nax_kernel_param_6,
	.param .u32 steel_gemm_gather_a_nax_kernel_param_7,
	.param .f32 steel_gemm_gather_a_nax_kernel_param_8,
	.param .f32 steel_gemm_gather_a_nax_kernel_param_9,
	.param .u8 steel_gemm_gather_a_nax_kernel_param_10
)
{
	.reg .pred 	%p<81>;
	.reg .b16 	%rs<2>;
	.reg .b32 	%r<201>;
	.reg .b32 	%f<237>;
	.reg .b64 	%rd<47>;
	// demoted variable
	.shared .align 4 .b8 _ZZ30steel_gemm_gather_a_nax_kernelE2As[13056];
	// demoted variable
	.shared .align 4 .b8 _ZZ30steel_gemm_gather_a_nax_kernelE2Bs[12480];
	ld.param.u64 	%rd7, [steel_gemm_gather_a_nax_kernel_param_0];
	ld.param.u64 	%rd8, [steel_gemm_gather_a_nax_kernel_param_1];
	ld.param.u64 	%rd9, [steel_gemm_gather_a_nax_kernel_param_2];
	ld.param.u64 	%rd10, [steel_gemm_gather_a_nax_kernel_param_3];
	ld.param.u32 	%r87, [steel_gemm_gather_a_nax_kernel_param_4];
	ld.param.u32 	%r88, [steel_gemm_gather_a_nax_kernel_param_5];
	ld.param.u32 	%r89, [steel_gemm_gather_a_nax_kernel_param_6];
	ld.param.u32 	%r90, [steel_gemm_gather_a_nax_kernel_param_7];
	ld.param.f32 	%f35, [steel_gemm_gather_a_nax_kernel_param_8];
	ld.param.f32 	%f36, [steel_gemm_gather_a_nax_kernel_param_9];
	ld.param.s8 	%rs1, [steel_gemm_gather_a_nax_kernel_param_10];
	cvta.to.global.u64 	%rd1, %rd7;
	cvta.to.global.u64 	%rd2, %rd10;
	cvta.to.global.u64 	%rd3, %rd8;
	cvta.to.global.u64 	%rd4, %rd9;
	mov.u32 	%r91, %ctaid.x;
	mov.u32 	%r92, %ctaid.y;
	mov.u32 	%r1, %tid.x;
	shr.u32 	%r93, %r1, 4;
	shl.b32 	%r94, %r1, 2;
	and.b32  	%r2, %r94, 60;
	shl.b32 	%r3, %r91, 6;
	or.b32  	%r4, %r3, %r93;
	shl.b32 	%r5, %r92, 6;
	or.b32  	%r6, %r2, %r5;
	add.s32 	%r95, %r89, 15;
	shr.s32 	%r96, %r95, 31;
	shr.u32 	%r97, %r96, 28;
	add.s32 	%r98, %r95, %r97;
	shr.s32 	%r7, %r98, 4;
	setp.lt.s32 	%p1, %r89, 1;
	@%p1 bra 	$L__BB0_40;
	setp.ne.s16 	%p2, %rs1, 0;
	@%p2 bra 	$L__BB0_21;
	and.b32  	%r8, %r1, 15;
	mov.u32 	%r120, _ZZ30steel_gemm_gather_a_nax_kernelE2As;
	add.s32 	%r9, %r120, %r2;
	mov.u32 	%r190, %r1;
$L__BB0_3:
	mov.u32 	%r25, %r190;
	setp.ge.u32 	%p26, %r8, %r89;
	shr.u32 	%r26, %r25, 4;
	add.s32 	%r27, %r26, %r3;
	setp.ge.s32 	%p27, %r27, %r90;
	or.pred  	%p28, %p27, %p26;
	mov.f32 	%f221, 0f00000000;
	@%p28 bra 	$L__BB0_6;
	mul.wide.u32 	%rd23, %r27, 4;
	add.s64 	%rd24, %rd2, %rd23;
	ld.global.nc.u32 	%r28, [%rd24];
	setp.lt.s32 	%p29, %r28, 0;
	setp.ge.s32 	%p30, %r28, %r87;
	or.pred  	%p31, %p29, %p30;
	@%p31 bra 	$L__BB0_6;
	mad.lo.s32 	%r121, %r28, %r89, %r8;
	mul.wide.u32 	%rd25, %r121, 4;
	add.s64 	%rd26, %rd1, %rd25;
	ld.global.nc.f32 	%f221, [%rd26];
$L__BB0_6:
	mad.lo.s32 	%r122, %r26, 68, %r9;
	st.shared.f32 	[%r122], %f221;
	add.s32 	%r190, %r25, 256;
	setp.lt.u32 	%p32, %r25, 768;
	@%p32 bra 	$L__BB0_3;
	and.b32  	%r123, %r1, 63;
	add.s32 	%r30, %r123, %r5;
	and.b32  	%r125, %r94, 252;
	mov.u32 	%r126, _ZZ30steel_gemm_gather_a_nax_kernelE2Bs;
	add.s32 	%r31, %r126, %r125;
	mov.u32 	%r187, %r1;
$L__BB0_8:
	setp.ge.s32 	%p33, %r30, %r88;
	shr.u32 	%r11, %r187, 6;
	setp.ge.s32 	%p34, %r11, %r89;
	mov.f32 	%f218, 0f00000000;
	or.pred  	%p35, %p34, %p33;
	@%p35 bra 	$L__BB0_10;
	mad.lo.s32 	%r128, %r11, %r88, %r30;
	mul.wide.u32 	%rd27, %r128, 4;
	add.s64 	%rd28, %rd3, %rd27;
	ld.global.nc.f32 	%f218, [%rd28];
$L__BB0_10:
	mad.lo.s32 	%r129, %r11, 260, %r31;
	st.shared.f32 	[%r129], %f218;
	add.s32 	%r12, %r187, 256;
	setp.lt.u32 	%p36, %r187, 768;
	mov.u32 	%r187, %r12;
	@%p36 bra 	$L__BB0_8;
	setp.lt.s32 	%p37, %r89, 17;
	@%p37 bra 	$L__BB0_40;
	or.b32  	%r13, %r8, 16;
	add.s32 	%r14, %r9, 4352;
	mov.u32 	%r188, %r1;
$L__BB0_13:
	mov.u32 	%r15, %r188;
	setp.ge.s32 	%p38, %r13, %r89;
	shr.u32 	%r16, %r15, 4;
	add.s32 	%r17, %r16, %r3;
	setp.ge.s32 	%p39, %r17, %r90;
	or.pred  	%p40, %p39, %p38;
	mov.f32 	%f219, 0f00000000;
	@%p40 bra 	$L__BB0_16;
	mul.wide.u32 	%rd29, %r17, 4;
	add.s64 	%rd30, %rd2, %rd29;
	ld.global.nc.u32 	%r18, [%rd30];
	setp.lt.s32 	%p41, %r18, 0;
	setp.ge.s32 	%p42, %r18, %r87;
	or.pred  	%p43, %p41, %p42;
	@%p43 bra 	$L__BB0_16;
	mad.lo.s32 	%r131, %r18, %r89, %r8;
	mul.wide.u32 	%rd31, %r131, 4;
	add.s64 	%rd32, %rd1, %rd31;
	ld.global.nc.f32 	%f219, [%rd32+64];
$L__BB0_16:
	mad.lo.s32 	%r132, %r16, 68, %r14;
	st.shared.f32 	[%r132], %f219;
	add.s32 	%r188, %r15, 256;
	setp.lt.u32 	%p44, %r15, 768;
	@%p44 bra 	$L__BB0_13;
	add.s32 	%r20, %r31, 4160;
	mov.u32 	%r189, %r1;
$L__BB0_18:
	setp.ge.s32 	%p45, %r30, %r88;
	shr.u32 	%r22, %r189, 6;
	add.s32 	%r23, %r22, 16;
	setp.ge.s32 	%p46, %r23, %r89;
	mov.f32 	%f220, 0f00000000;
	or.pred  	%p47, %p46, %p45;
	@%p47 bra 	$L__BB0_20;
	mad.lo.s32 	%r134, %r23, %r88, %r30;
	mul.wide.u32 	%rd33, %r134, 4;
	add.s64 	%rd34, %rd3, %rd33;
	ld.global.nc.f32 	%f220, [%rd34];
$L__BB0_20:
	mad.lo.s32 	%r135, %r22, 260, %r20;
	st.shared.f32 	[%r135], %f220;
	add.s32 	%r24, %r189, 256;
	setp.lt.u32 	%p48, %r189, 768;
	mov.u32 	%r189, %r24;
	@%p48 bra 	$L__BB0_18;
	bra.uni 	$L__BB0_40;
$L__BB0_21:
	and.b32  	%r32, %r1, 15;
	mul.lo.s32 	%r33, %r32, %r87;
	mov.u32 	%r101, _ZZ30steel_gemm_gather_a_nax_kernelE2As;
	add.s32 	%r34, %r101, %r2;
	mov.u32 	%r191, %r1;
$L__BB0_22:
	mov.u32 	%r35, %r191;
	setp.ge.u32 	%p3, %r32, %r89;
	shr.u32 	%r36, %r35, 4;
	add.s32 	%r37, %r36, %r3;
	setp.ge.s32 	%p4, %r37, %r90;
	or.pred  	%p5, %p4, %p3;
	mov.f32 	%f222, 0f00000000;
	@%p5 bra 	$L__BB0_25;
	mul.wide.u32 	%rd11, %r37, 4;
	add.s64 	%rd12, %rd2, %rd11;
	ld.global.nc.u32 	%r38, [%rd12];
	setp.lt.s32 	%p6, %r38, 0;
	setp.ge.s32 	%p7, %r38, %r87;
	or.pred  	%p8, %p6, %p7;
	@%p8 bra 	$L__BB0_25;
	add.s32 	%r102, %r38, %r33;
	mul.wide.s32 	%rd13, %r102, 4;
	add.s64 	%rd14, %rd1, %rd13;
	ld.global.nc.f32 	%f222, [%rd14];
$L__BB0_25:
	mad.lo.s32 	%r103, %r36, 68, %r34;
	st.shared.f32 	[%r103], %f222;
	add.s32 	%r191, %r35, 256;
	setp.lt.u32 	%p9, %r35, 768;
	@%p9 bra 	$L__BB0_22;
	and.b32  	%r104, %r1, 63;
	add.s32 	%r40, %r104, %r5;
	shl.b32 	%r105, %r1, 2;
	and.b32  	%r106, %r105, 252;
	mov.u32 	%r107, _ZZ30steel_gemm_gather_a_nax_kernelE2Bs;
	add.s32 	%r41, %r107, %r106;
	mov.u32 	%r192, %r1;
$L__BB0_27:
	setp.ge.s32 	%p10, %r40, %r88;
	shr.u32 	%r43, %r192, 6;
	setp.ge.s32 	%p11, %r43, %r89;
	mov.f32 	%f223, 0f00000000;
	or.pred  	%p12, %p11, %p10;
	@%p12 bra 	$L__BB0_29;
	mad.lo.s32 	%r109, %r43, %r88, %r40;
	mul.wide.u32 	%rd15, %r109, 4;
	add.s64 	%rd16, %rd3, %rd15;
	ld.global.nc.f32 	%f223, [%rd16];
$L__BB0_29:
	mad.lo.s32 	%r110, %r43, 260, %r41;
	st.shared.f32 	[%r110], %f223;
	add.s32 	%r44, %r192, 256;
	setp.lt.u32 	%p13, %r192, 768;
	mov.u32 	%r192, %r44;
	@%p13 bra 	$L__BB0_27;
	setp.lt.s32 	%p14, %r89, 17;
	@%p14 bra 	$L__BB0_40;
	or.b32  	%r45, %r32, 16;
	shl.b32 	%r111, %r87, 4;
	add.s32 	%r46, %r33, %r111;
	add.s32 	%r47, %r34, 4352;
	mov.u32 	%r193, %r1;
$L__BB0_32:
	mov.u32 	%r48, %r193;
	setp.ge.s32 	%p15, %r45, %r89;
	shr.u32 	%r49, %r48, 4;
	add.s32 	%r50, %r49, %r3;
	setp.ge.s32 	%p16, %r50, %r90;
	or.pred  	%p17, %p16, %p15;
	mov.f32 	%f224, 0f00000000;
	@%p17 bra 	$L__BB0_35;
	mul.wide.u32 	%rd17, %r50, 4;
	add.s64 	%rd18, %rd2, %rd17;
	ld.global.nc.u32 	%r51, [%rd18];
	setp.lt.s32 	%p18, %r51, 0;
	setp.ge.s32 	%p19, %r51, %r87;
	or.pred  	%p20, %p18, %p19;
	@%p20 bra 	$L__BB0_35;
	add.s32 	%r113, %r51, %r46;
	mul.wide.s32 	%rd19, %r113, 4;
	add.s64 	%rd20, %rd1, %rd19;
	ld.global.nc.f32 	%f224, [%rd20];
$L__BB0_35:
	mad.lo.s32 	%r114, %r49, 68, %r47;
	st.shared.f32 	[%r114], %f224;
	add.s32 	%r193, %r48, 256;
	setp.lt.u32 	%p21, %r48, 768;
	@%p21 bra 	$L__BB0_32;
	add.s32 	%r53, %r41, 4160;
	mov.u32 	%r194, %r1;
$L__BB0_37:
	setp.ge.s32 	%p22, %r40, %r88;
	shr.u32 	%r55, %r194, 6;
	add.s32 	%r56, %r55, 16;
	setp.ge.s32 	%p23, %r56, %r89;
	mov.f32 	%f225, 0f00000000;
	or.pred  	%p24, %p23, %p22;
	@%p24 bra 	$L__BB0_39;
	mad.lo.s32 	%r116, %r56, %r88, %r40;
	mul.wide.u32 	%rd21, %r116, 4;
	add.s64 	%rd22, %rd3, %rd21;
	ld.global.nc.f32 	%f225, [%rd22];
$L__BB0_39:
	mad.lo.s32 	%r117, %r55, 260, %r53;
	st.shared.f32 	[%r117], %f225;
	add.s32 	%r57, %r194, 256;
	setp.lt.u32 	%p25, %r194, 768;
	mov.u32 	%r194, %r57;
	@%p25 bra 	$L__BB0_37;
$L__BB0_40:
	setp.lt.s32 	%p49, %r89, 1;
	bar.sync 	0;
	mov.f32 	%f233, 0f00000000;
	mov.f32 	%f234, %f233;
	mov.f32 	%f235, %f233;
	mov.f32 	%f236, %f233;
	@%p49 bra 	$L__BB0_59;
	and.b32  	%r58, %r1, 15;
	and.b32  	%r137, %r1, 63;
	max.s32 	%r59, %r7, 1;
	add.s32 	%r60, %r137, %r5;
	mov.b32 	%r195, 0;
	mov.f32 	%f233, 0f00000000;
$L__BB0_42:
	add.s32 	%r62, %r195, 2;
	mul.hi.u32 	%r138, %r62, -1431655765;
	shr.u32 	%r139, %r138, 1;
	mul.lo.s32 	%r140, %r139, 3;
	sub.s32 	%r63, %r62, %r140;
	setp.ge.s32 	%p50, %r62, %r7;
	@%p50 bra 	$L__BB0_58;
	setp.eq.s16 	%p51, %rs1, 0;
	shl.b32 	%r64, %r62, 4;
	@%p51 bra 	$L__BB0_49;
	add.s32 	%r65, %r58, %r64;
	mul.lo.s32 	%r66, %r65, %r87;
	mul.lo.s32 	%r141, %r195, 4352;
	mul.hi.u32 	%r142, %r62, -1431655765;
	shr.u32 	%r143, %r142, 1;
	mul.lo.s32 	%r144, %r143, 13056;
	sub.s32 	%r145, %r141, %r144;
	shr.u32 	%r146, %r1, 4;
	shl.b32 	%r147, %r58, 2;
	mad.lo.s32 	%r148, %r146, 68, %r147;
	mov.u32 	%r149, _ZZ30steel_gemm_gather_a_nax_kernelE2As;
	add.s32 	%r150, %r148, %r149;
	add.s32 	%r151, %r150, %r145;
	add.s32 	%r198, %r151, 8704;
	mov.u32 	%r197, %r4;
	mov.u32 	%r199, %r1;
$L__BB0_45:
	mov.u32 	%r75, %r199;
	setp.ge.s32 	%p52, %r65, %r89;
	setp.ge.s32 	%p53, %r197, %r90;
	or.pred  	%p54, %p53, %p52;
	mov.f32 	%f231, 0f00000000;
	@%p54 bra 	$L__BB0_48;
	mul.wide.u32 	%rd35, %r197, 4;
	add.s64 	%rd36, %rd2, %rd35;
	ld.global.nc.u32 	%r76, [%rd36];
	setp.lt.s32 	%p55, %r76, 0;
	setp.ge.s32 	%p56, %r76, %r87;
	or.pred  	%p57, %p55, %p56;
	@%p57 bra 	$L__BB0_48;
	add.s32 	%r152, %r76, %r66;
	mul.wide.s32 	%rd37, %r152, 4;
	add.s64 	%rd38, %rd1, %rd37;
	ld.global.nc.f32 	%f231, [%rd38];
$L__BB0_48:
	st.shared.f32 	[%r198], %f231;
	add.s32 	%r199, %r75, 256;
	add.s32 	%r198, %r198, 1088;
	add.s32 	%r197, %r197, 16;
	setp.lt.u32 	%p58, %r75, 768;
	@%p58 bra 	$L__BB0_45;
	bra.uni 	$L__BB0_54;
$L__BB0_49:
	add.s32 	%r154, %r58, %r64;
	mov.u32 	%r196, %r1;
$L__BB0_50:
	mov.u32 	%r68, %r196;
	setp.ge.s32 	%p59, %r154, %r89;
	shr.u32 	%r69, %r68, 4;
	add.s32 	%r70, %r69, %r3;
	setp.ge.s32 	%p60, %r70, %r90;
	or.pred  	%p61, %p60, %p59;
	mov.f32 	%f230, 0f00000000;
	@%p61 bra 	$L__BB0_53;
	mul.wide.u32 	%rd39, %r70, 4;
	add.s64 	%rd40, %rd2, %rd39;
	ld.global.nc.u32 	%r71, [%rd40];
	setp.lt.s32 	%p62, %r71, 0;
	setp.ge.s32 	%p63, %r71, %r87;
	or.pred  	%p64, %p62, %p63;
	@%p64 bra 	$L__BB0_53;
	add.s32 	%r155, %r58, %r64;
	mad.lo.s32 	%r156, %r71, %r89, %r155;
	mul.wide.u32 	%rd41, %r156, 4;
	add.s64 	%rd42, %rd1, %rd41;
	ld.global.nc.f32 	%f230, [%rd42];
$L__BB0_53:
	mov.u32 	%r157, _ZZ30steel_gemm_gather_a_nax_kernelE2As;
	mad.lo.s32 	%r158, %r63, 4352, %r157;
	shl.b32 	%r159, %r58, 2;
	add.s32 	%r160, %r158, %r159;
	mad.lo.s32 	%r161, %r69, 68, %r160;
	st.shared.f32 	[%r161], %f230;
	add.s32 	%r196, %r68, 256;
	setp.lt.u32 	%p65, %r68, 768;
	@%p65 bra 	$L__BB0_50;
$L__BB0_54:
	shl.b32 	%r162, %r1, 2;
	and.b32  	%r163, %r162, 252;
	mov.u32 	%r164, _ZZ30steel_gemm_gather_a_nax_kernelE2Bs;
	add.s32 	%r165, %r164, %r163;
	mad.lo.s32 	%r80, %r63, 4160, %r165;
	mov.u32 	%r200, %r1;
$L__BB0_55:
	setp.ge.s32 	%p66, %r60, %r88;
	shr.u32 	%r82, %r200, 6;
	add.s32 	%r83, %r82, %r64;
	setp.ge.s32 	%p67, %r83, %r89;
	mov.f32 	%f232, 0f00000000;
	or.pred  	%p68, %p67, %p66;
	@%p68 bra 	$L__BB0_57;
	mad.lo.s32 	%r167, %r83, %r88, %r60;
	mul.wide.s32 	%rd43, %r167, 4;
	add.s64 	%rd44, %rd3, %rd43;
	ld.global.nc.f32 	%f232, [%rd44];
$L__BB0_57:
	mad.lo.s32 	%r168, %r82, 260, %r80;
	st.shared.f32 	[%r168], %f232;
	add.s32 	%r84, %r200, 256;
	setp.lt.u32 	%p69, %r200, 768;
	mov.u32 	%r200, %r84;
	@%p69 bra 	$L__BB0_55;
$L__BB0_58:
	mul.hi.u32 	%r169, %r195, -1431655765;
	shr.u32 	%r170, %r169, 1;
	mul.lo.s32 	%r171, %r170, 3;
	sub.s32 	%r172, %r195, %r171;
	shr.u32 	%r173, %r1, 4;
	mov.u32 	%r174, _ZZ30steel_gemm_gather_a_nax_kernelE2As;
	mad.lo.s32 	%r175, %r173, 68, %r174;
	mad.lo.s32 	%r176, %r172, 4352, %r175;
	mov.u32 	%r177, _ZZ30steel_gemm_gather_a_nax_kernelE2Bs;
	mad.lo.s32 	%r178, %r172, 4160, %r177;
	ld.shared.f32 	%f56, [%r176];
	shl.b32 	%r179, %r2, 2;
	add.s32 	%r180, %r178, %r179;
	ld.shared.f32 	%f57, [%r180];
	fma.rn.f32 	%f58, %f56, %f57, %f236;
	ld.shared.f32 	%f59, [%r180+4];
	fma.rn.f32 	%f60, %f56, %f59, %f235;
	ld.shared.f32 	%f61, [%r180+8];
	fma.rn.f32 	%f62, %f56, %f61, %f234;
	ld.shared.f32 	%f63, [%r180+12];
	fma.rn.f32 	%f64, %f56, %f63, %f233;
	ld.shared.f32 	%f65, [%r176+4];
	ld.shared.f32 	%f66, [%r180+260];
	fma.rn.f32 	%f67, %f65, %f66, %f58;
	ld.shared.f32 	%f68, [%r180+264];
	fma.rn.f32 	%f69, %f65, %f68, %f60;
	ld.shared.f32 	%f70, [%r180+268];
	fma.rn.f32 	%f71, %f65, %f70, %f62;
	ld.shared.f32 	%f72, [%r180+272];
	fma.rn.f32 	%f73, %f65, %f72, %f64;
	ld.shared.f32 	%f74, [%r176+8];
	ld.shared.f32 	%f75, [%r180+520];
	fma.rn.f32 	%f76, %f74, %f75, %f67;
	ld.shared.f32 	%f77, [%r180+524];
	fma.rn.f32 	%f78, %f74, %f77, %f69;
	ld.shared.f32 	%f79, [%r180+528];
	fma.rn.f32 	%f80, %f74, %f79, %f71;
	ld.shared.f32 	%f81, [%r180+532];
	fma.rn.f32 	%f82, %f74, %f81, %f73;
	ld.shared.f32 	%f83, [%r176+12];
	ld.shared.f32 	%f84, [%r180+780];
	fma.rn.f32 	%f85, %f83, %f84, %f76;
	ld.shared.f32 	%f86, [%r180+784];
	fma.rn.f32 	%f87, %f83, %f86, %f78;
	ld.shared.f32 	%f88, [%r180+788];
	fma.rn.f32 	%f89, %f83, %f88, %f80;
	ld.shared.f32 	%f90, [%r180+792];
	fma.rn.f32 	%f91, %f83, %f90, %f82;
	ld.shared.f32 	%f92, [%r176+16];
	ld.shared.f32 	%f93, [%r180+1040];
	fma.rn.f32 	%f94, %f92, %f93, %f85;
	ld.shared.f32 	%f95, [%r180+1044];
	fma.rn.f32 	%f96, %f92, %f95, %f87;
	ld.shared.f32 	%f97, [%r180+1048];
	fma.rn.f32 	%f98, %f92, %f97, %f89;
	ld.shared.f32 	%f99, [%r180+1052];
	fma.rn.f32 	%f100, %f92, %f99, %f91;
	ld.shared.f32 	%f101, [%r176+20];
	ld.shared.f32 	%f102, [%r180+1300];
	fma.rn.f32 	%f103, %f101, %f102, %f94;
	ld.shared.f32 	%f104, [%r180+1304];
	fma.rn.f32 	%f105, %f101, %f104, %f96;
	ld.shared.f32 	%f106, [%r180+1308];
	fma.rn.f32 	%f107, %f101, %f106, %f98;
	ld.shared.f32 	%f108, [%r180+1312];
	fma.rn.f32 	%f109, %f101, %f108, %f100;
	ld.shared.f32 	%f110, [%r176+24];
	ld.shared.f32 	%f111, [%r180+1560];
	fma.rn.f32 	%f112, %f110, %f111, %f103;
	ld.shared.f32 	%f113, [%r180+1564];
	fma.rn.f32 	%f114, %f110, %f113, %f105;
	ld.shared.f32 	%f115, [%r180+1568];
	fma.rn.f32 	%f116, %f110, %f115, %f107;
	ld.shared.f32 	%f117, [%r180+1572];
	fma.rn.f32 	%f118, %f110, %f117, %f109;
	ld.shared.f32 	%f119, [%r176+28];
	ld.shared.f32 	%f120, [%r180+1820];
	fma.rn.f32 	%f121, %f119, %f120, %f112;
	ld.shared.f32 	%f122, [%r180+1824];
	fma.rn.f32 	%f123, %f119, %f122, %f114;
	ld.shared.f32 	%f124, [%r180+1828];
	fma.rn.f32 	%f125, %f119, %f124, %f116;
	ld.shared.f32 	%f126, [%r180+1832];
	fma.rn.f32 	%f127, %f119, %f126, %f118;
	ld.shared.f32 	%f128, [%r176+32];
	ld.shared.f32 	%f129, [%r180+2080];
	fma.rn.f32 	%f130, %f128, %f129, %f121;
	ld.shared.f32 	%f131, [%r180+2084];
	fma.rn.f32 	%f132, %f128, %f131, %f123;
	ld.shared.f32 	%f133, [%r180+2088];
	fma.rn.f32 	%f134, %f128, %f133, %f125;
	ld.shared.f32 	%f135, [%r180+2092];
	fma.rn.f32 	%f136, %f128, %f135, %f127;
	ld.shared.f32 	%f137, [%r176+36];
	ld.shared.f32 	%f138, [%r180+2340];
	fma.rn.f32 	%f139, %f137, %f138, %f130;
	ld.shared.f32 	%f140, [%r180+2344];
	fma.rn.f32 	%f141, %f137, %f140, %f132;
	ld.shared.f32 	%f142, [%r180+2348];
	fma.rn.f32 	%f143, %f137, %f142, %f134;
	ld.shared.f32 	%f144, [%r180+2352];
	fma.rn.f32 	%f145, %f137, %f144, %f136;
	ld.shared.f32 	%f146, [%r176+40];
	ld.shared.f32 	%f147, [%r180+2600];
	fma.rn.f32 	%f148, %f146, %f147, %f139;
	ld.shared.f32 	%f149, [%r180+2604];
	fma.rn.f32 	%f150, %f146, %f149, %f141;
	ld.shared.f32 	%f151, [%r180+2608];
	fma.rn.f32 	%f152, %f146, %f151, %f143;
	ld.shared.f32 	%f153, [%r180+2612];
	fma.rn.f32 	%f154, %f146, %f153, %f145;
	ld.shared.f32 	%f155, [%r176+44];
	ld.shared.f32 	%f156, [%r180+2860];
	fma.rn.f32 	%f157, %f155, %f156, %f148;
	ld.shared.f32 	%f158, [%r180+2864];
	fma.rn.f32 	%f159, %f155, %f158, %f150;
	ld.shared.f32 	%f160, [%r180+2868];
	fma.rn.f32 	%f161, %f155, %f160, %f152;
	ld.shared.f32 	%f162, [%r180+2872];
	fma.rn.f32 	%f163, %f155, %f162, %f154;
	ld.shared.f32 	%f164, [%r176+48];
	ld.shared.f32 	%f165, [%r180+3120];
	fma.rn.f32 	%f166, %f164, %f165, %f157;
	ld.shared.f32 	%f167, [%r180+3124];
	fma.rn.f32 	%f168, %f164, %f167, %f159;
	ld.shared.f32 	%f169, [%r180+3128];
	fma.rn.f32 	%f170, %f164, %f169, %f161;
	ld.shared.f32 	%f171, [%r180+3132];
	fma.rn.f32 	%f172, %f164, %f171, %f163;
	ld.shared.f32 	%f173, [%r176+52];
	ld.shared.f32 	%f174, [%r180+3380];
	fma.rn.f32 	%f175, %f173, %f174, %f166;
	ld.shared.f32 	%f176, [%r180+3384];
	fma.rn.f32 	%f177, %f173, %f176, %f168;
	ld.shared.f32 	%f178, [%r180+3388];
	fma.rn.f32 	%f179, %f173, %f178, %f170;
	ld.shared.f32 	%f180, [%r180+3392];
	fma.rn.f32 	%f181, %f173, %f180, %f172;
	ld.shared.f32 	%f182, [%r176+56];
	ld.shared.f32 	%f183, [%r180+3640];
	fma.rn.f32 	%f184, %f182, %f183, %f175;
	ld.shared.f32 	%f185, [%r180+3644];
	fma.rn.f32 	%f186, %f182, %f185, %f177;
	ld.shared.f32 	%f187, [%r180+3648];
	fma.rn.f32 	%f188, %f182, %f187, %f179;
	ld.shared.f32 	%f189, [%r180+3652];
	fma.rn.f32 	%f190, %f182, %f189, %f181;
	ld.shared.f32 	%f191, [%r176+60];
	ld.shared.f32 	%f192, [%r180+3900];
	fma.rn.f32 	%f236, %f191, %f192, %f184;
	ld.shared.f32 	%f193, [%r180+3904];
	fma.rn.f32 	%f235, %f191, %f193, %f186;
	ld.shared.f32 	%f194, [%r180+3908];
	fma.rn.f32 	%f234, %f191, %f194, %f188;
	ld.shared.f32 	%f195, [%r180+3912];
	fma.rn.f32 	%f233, %f191, %f195, %f190;
	bar.sync 	0;
	add.s32 	%r195, %r195, 1;
	setp.ne.s32 	%p70, %r195, %r59;
	@%p70 bra 	$L__BB0_42;
$L__BB0_59:
	setp.ge.s32 	%p71, %r4, %r90;
	@%p71 bra 	$L__BB0_77;
	setp.eq.f32 	%p72, %f36, 0f00000000;
	mad.lo.s32 	%r86, %r88, %r4, %r6;
	@%p72 bra 	$L__BB0_69;
	setp.ge.s32 	%p77, %r6, %r88;
	mul.wide.u32 	%rd46, %r86, 4;
	add.s64 	%rd5, %rd4, %rd46;
	@%p77 bra 	$L__BB0_63;
	ld.global.f32 	%f200, [%rd5];
	mul.f32 	%f201, %f36, %f200;
	fma.rn.f32 	%f202, %f35, %f236, %f201;
	st.global.f32 	[%rd5], %f202;
$L__BB0_63:
	add.s32 	%r184, %r6, 1;
	setp.ge.s32 	%p78, %r184, %r88;
	@%p78 bra 	$L__BB0_65;
	ld.global.f32 	%f203, [%rd5+4];
	mul.f32 	%f204, %f36, %f203;
	fma.rn.f32 	%f205, %f35, %f235, %f204;
	st.global.f32 	[%rd5+4], %f205;
$L__BB0_65:
	add.s32 	%r185, %r6, 2;
	setp.ge.s32 	%p79, %r185, %r88;
	@%p79 bra 	$L__BB0_67;
	ld.global.f32 	%f206, [%rd5+8];
	mul.f32 	%f207, %f36, %f206;
	fma.rn.f32 	%f208, %f35, %f234, %f207;
	st.global.f32 	[%rd5+8], %f208;
$L__BB0_67:
	add.s32 	%r186, %r6, 3;
	setp.ge.s32 	%p80, %r186, %r88;
	@%p80 bra 	$L__BB0_77;
	ld.global.f32 	%f209, [%rd5+12];
	mul.f32 	%f210, %f36, %f209;
	fma.rn.f32 	%f211, %f35, %f233, %f210;
	st.global.f32 	[%rd5+12], %f211;
	bra.uni 	$L__BB0_77;
$L__BB0_69:
	setp.ge.s32 	%p73, %r6, %r88;
	mul.wide.u32 	%rd45, %r86, 4;
	add.s64 	%rd6, %rd4, %rd45;
	@%p73 bra 	$L__BB0_71;
	mul.f32 	%f196, %f35, %f236;
	st.global.f32 	[%rd6], %f196;
$L__BB0_71:
	add.s32 	%r181, %r6, 1;
	setp.ge.s32 	%p74, %r181, %r88;
	@%p74 bra 	$L__BB0_73;
	mul.f32 	%f197, %f35, %f235;
	st.global.f32 	[%rd6+4], %f197;
$L__BB0_73:
	add.s32 	%r182, %r6, 2;
	setp.ge.s32 	%p75, %r182, %r88;
	@%p75 bra 	$L__BB0_75;
	mul.f32 	%f198, %f35, %f234;
	st.global.f32 	[%rd6+8], %f198;
$L__BB0_75:
	add.s32 	%r183, %r6, 3;
	setp.ge.s32 	%p76, %r183, %r88;
	@%p76 bra 	$L__BB0_77;
	mul.f32 	%f199, %f35, %f233;
	st.global.f32 	[%rd6+12], %f199;
$L__BB0_77:
	ret;

}
	// .globl	steel_gemm_gather_b_nax_kernel
.visible .entry steel_gemm_gather_b_nax_kernel(
	.param .u64 .ptr .align 1 steel_gemm_gather_b_nax_kernel_param_0,
	.param .u64 .ptr .align 1 steel_gemm_gather_b_nax_kernel_param_1,
	.param .u64 .ptr .align 1 steel_gemm_gather_b_nax_kernel_param_2,
	.param .u64 .ptr .align 1 steel_gemm_gather_b_nax_kernel_param_3,
	.param .u32 steel_gemm_gather_b_nax_kernel_param_4,
	.param .u32 steel_gemm_gather_b_nax_kernel_param_5,
	.param .u32 steel_gemm_gather_b_nax_kernel_param_6,
	.param .u32 steel_gemm_gather_b_nax_kernel_param_7,
	.param .f32 steel_gemm_gather_b_nax_kernel_param_8,
	.param .f32 steel_gemm_gather_b_nax_kernel_param_9,
	.param .u8 steel_gemm_gather_b_nax_kernel_param_10
)
{
	.reg .pred 	%p<81>;
	.reg .b16 	%rs<2>;
	.reg .b32 	%r<200>;
	.reg .b32 	%f<237>;
	.reg .b64 	%rd<41>;
	// demoted variable
	.shared .align 4 .b8 _ZZ30steel_gemm_gather_b_nax_kernelE2As[13056];
	// demoted variable
	.shared .align 4 .b8 _ZZ30steel_gemm_gather_b_nax_kernelE2Bs[12480];
	ld.param.u64 	%rd10, [steel_gemm_gather_b_nax_kernel_param_0];
	ld.param.u64 	%rd11, [steel_gemm_gather_b_nax_kernel_param_1];
	ld.param.u64 	%rd12, [steel_gemm_gather_b_nax_kernel_param_2];
	ld.param.u64 	%rd13, [steel_gemm_gather_b_nax_kernel_param_3];
	ld.param.u32 	%r88, [steel_gemm_gather_b_nax_kernel_param_4];
	ld.param.u32 	%r89, [steel_gemm_gather_b_nax_kernel_param_5];
	ld.param.u32 	%r90, [steel_gemm_gather_b_nax_kernel_param_6];
	ld.param.u32 	%r91, [steel_gemm_gather_b_nax_kernel_param_7];
	ld.param.f32 	%f35, [steel_gemm_gather_b_nax_kernel_param_8];
	ld.param.f32 	%f36, [steel_gemm_gather_b_nax_kernel_param_9];
	ld.param.s8 	%rs1, [steel_gemm_gather_b_nax_kernel_param_10];
	cvta.to.global.u64 	%rd1, %rd10;
	cvta.to.global.u64 	%rd2, %rd11;
	cvta.to.global.u64 	%rd3, %rd13;
	cvta.to.global.u64 	%rd4, %rd12;
	mov.u32 	%r92, %ctaid.x;
	mov.u32 	%r93, %ctaid.y;
	mov.u32 	%r1, %tid.x;
	shr.u32 	%r94, %r1, 4;
	shl.b32 	%r95, %r1, 2;
	and.b32  	%r2, %r95, 60;
	shl.b32 	%r3, %r92, 6;
	or.b32  	%r4, %r3, %r94;
	shl.b32 	%r5, %r93, 6;
	or.b32  	%r6, %r2, %r5;
	add.s32 	%r96, %r90, 15;
	shr.s32 	%r97, %r96, 31;
	shr.u32 	%r98, %r97, 28;
	add.s32 	%r99, %r96, %r98;
	shr.s32 	%r7, %r99, 4;
	setp.lt.s32 	%p1, %r90, 1;
	@%p1 bra 	$L__BB1_40;
	setp.ne.s16 	%p2, %rs1, 0;
	@%p2 bra 	$L__BB1_21;
	and.b32  	%r8, %r1, 15;
	mov.u32 	%r121, _ZZ30steel_gemm_gather_b_nax_kernelE2As;
	add.s32 	%r9, %r121, %r2;
	mov.u32 	%r185, %r1;
$L__BB1_3:
	setp.ge.u32 	%p26, %r8, %r90;
	shr.u32 	%r11, %r185, 4;
	add.s32 	%r12, %r11, %r3;
	setp.ge.s32 	%p27, %r12, %r88;
	mov.f32 	%f218, 0f00000000;
	or.pred  	%p28, %p27, %p26;
	@%p28 bra 	$L__BB1_5;
	mad.lo.s32 	%r122, %r12, %r90, %r8;
	mul.wide.u32 	%rd23, %r122, 4;
	add.s64 	%rd24, %rd1, %rd23;
	ld.global.nc.f32 	%f218, [%rd24];
$L__BB1_5:
	mad.lo.s32 	%r123, %r11, 68, %r9;
	st.shared.f32 	[%r123], %f218;
	add.s32 	%r13, %r185, 256;
	setp.lt.u32 	%p29, %r185, 768;
	mov.u32 	%r185, %r13;
	@%p29 bra 	$L__BB1_3;
	and.b32  	%r124, %r1, 63;
	add.s32 	%r14, %r124, %r5;
	mul.wide.u32 	%rd25, %r14, 4;
	add.s64 	%rd5, %rd3, %rd25;
	and.b32  	%r126, %r95, 252;
	mov.u32 	%r127, _ZZ30steel_gemm_gather_b_nax_kernelE2Bs;
	add.s32 	%r15, %r127, %r126;
	mov.u32 	%r188, %r1;
$L__BB1_7:
	mov.u32 	%r26, %r188;
	setp.ge.s32 	%p30, %r14, %r91;
	shr.u32 	%r27, %r26, 6;
	setp.ge.s32 	%p31, %r27, %r90;
	or.pred  	%p32, %p31, %p30;
	mov.f32 	%f221, 0f00000000;
	@%p32 bra 	$L__BB1_10;
	ld.global.nc.u32 	%r28, [%rd5];
	setp.lt.s32 	%p33, %r28, 0;
	setp.ge.s32 	%p34, %r28, %r89;
	or.pred  	%p35, %p33, %p34;
	@%p35 bra 	$L__BB1_10;
	mad.lo.s32 	%r129, %r27, %r89, %r28;
	mul.wide.s32 	%rd26, %r129, 4;
	add.s64 	%rd27, %rd2, %rd26;
	ld.global.nc.f32 	%f221, [%rd27];
$L__BB1_10:
	mad.lo.s32 	%r130, %r27, 260, %r15;
	st.shared.f32 	[%r130], %f221;
	add.s32 	%r188, %r26, 256;
	setp.lt.u32 	%p36, %r26, 768;
	@%p36 bra 	$L__BB1_7;
	setp.lt.s32 	%p37, %r90, 17;
	@%p37 bra 	$L__BB1_40;
	or.b32  	%r30, %r8, 16;
	add.s32 	%r31, %r9, 4352;
	mov.u32 	%r186, %r1;
$L__BB1_13:
	setp.ge.s32 	%p38, %r30, %r90;
	shr.u32 	%r17, %r186, 4;
	add.s32 	%r18, %r17, %r3;
	setp.ge.s32 	%p39, %r18, %r88;
	mov.f32 	%f219, 0f00000000;
	or.pred  	%p40, %p39, %p38;
	@%p40 bra 	$L__BB1_15;
	mad.lo.s32 	%r132, %r18, %r90, %r8;
	mul.wide.u32 	%rd28, %r132, 4;
	add.s64 	%rd29, %rd1, %rd28;
	ld.global.nc.f32 	%f219, [%rd29+64];
$L__BB1_15:
	mad.lo.s32 	%r133, %r17, 68, %r31;
	st.shared.f32 	[%r133], %f219;
	add.s32 	%r19, %r186, 256;
	setp.lt.u32 	%p41, %r186, 768;
	mov.u32 	%r186, %r19;
	@%p41 bra 	$L__BB1_13;
	add.s32 	%r20, %r15, 4160;
	mov.u32 	%r187, %r1;
$L__BB1_17:
	mov.u32 	%r21, %r187;
	shr.u32 	%r22, %r21, 6;
	add.s32 	%r23, %r22, 16;
	setp.ge.s32 	%p43, %r23, %r90;
	or.pred  	%p44, %p43, %p30;
	mov.f32 	%f220, 0f00000000;
	@%p44 bra 	$L__BB1_20;
	ld.global.nc.u32 	%r24, [%rd5];
	setp.lt.s32 	%p45, %r24, 0;
	setp.ge.s32 	%p46, %r24, %r89;
	or.pred  	%p47, %p45, %p46;
	@%p47 bra 	$L__BB1_20;
	mad.lo.s32 	%r135, %r23, %r89, %r24;
	mul.wide.s32 	%rd30, %r135, 4;
	add.s64 	%rd31, %rd2, %rd30;
	ld.global.nc.f32 	%f220, [%rd31];
$L__BB1_20:
	mad.lo.s32 	%r136, %r22, 260, %r20;
	st.shared.f32 	[%r136], %f220;
	add.s32 	%r187, %r21, 256;
	setp.lt.u32 	%p48, %r21, 768;
	@%p48 bra 	$L__BB1_17;
	bra.uni 	$L__BB1_40;
$L__BB1_21:
	and.b32  	%r32, %r1, 15;
	mov.u32 	%r102, _ZZ30steel_gemm_gather_b_nax_kernelE2As;
	add.s32 	%r33, %r102, %r2;
	mov.u32 	%r189, %r1;
$L__BB1_22:
	setp.ge.u32 	%p3, %r32, %r90;
	shr.u32 	%r35, %r189, 4;
	add.s32 	%r36, %r35, %r3;
	setp.ge.s32 	%p4, %r36, %r88;
	mov.f32 	%f222, 0f00000000;
	or.pred  	%p5, %p4, %p3;
	@%p5 bra 	$L__BB1_24;
	mad.lo.s32 	%r103, %r36, %r90, %r32;
	mul.wide.u32 	%rd14, %r103, 4;
	add.s64 	%rd15, %rd1, %rd14;
	ld.global.nc.f32 	%f222, [%rd15];
$L__BB1_24:
	mad.lo.s32 	%r104, %r35, 68, %r33;
	st.shared.f32 	[%r104], %f222;
	add.s32 	%r37, %r189, 256;
	setp.lt.u32 	%p6, %r189, 768;
	mov.u32 	%r189, %r37;
	@%p6 bra 	$L__BB1_22;
	and.b32  	%r105, %r1, 63;
	add.s32 	%r38, %r105, %r5;
	mul.wide.u32 	%rd16, %r38, 4;
	add.s64 	%rd6, %rd3, %rd16;
	and.b32  	%r107, %r95, 252;
	mov.u32 	%r108, _ZZ30steel_gemm_gather_b_nax_kernelE2Bs;
	add.s32 	%r39, %r108, %r107;
	mov.u32 	%r190, %r1;
$L__BB1_26:
	mov.u32 	%r40, %r190;
	setp.ge.s32 	%p7, %r38, %r91;
	shr.u32 	%r41, %r40, 6;
	setp.ge.s32 	%p8, %r41, %r90;
	or.pred  	%p9, %p8, %p7;
	mov.f32 	%f223, 0f00000000;
	@%p9 bra 	$L__BB1_29;
	ld.global.nc.u32 	%r42, [%rd6];
	setp.lt.s32 	%p10, %r42, 0;
	setp.ge.s32 	%p11, %r42, %r89;
	or.pred  	%p12, %p10, %p11;
	@%p12 bra 	$L__BB1_29;
	mad.lo.s32 	%r110, %r42, %r90, %r41;
	mul.wide.u32 	%rd17, %r110, 4;
	add.s64 	%rd18, %rd2, %rd17;
	ld.global.nc.f32 	%f223, [%rd18];
$L__BB1_29:
	mad.lo.s32 	%r111, %r41, 260, %r39;
	st.shared.f32 	[%r111], %f223;
	add.s32 	%r190, %r40, 256;
	setp.lt.u32 	%p13, %r40, 768;
	@%p13 bra 	$L__BB1_26;
	setp.lt.s32 	%p14, %r90, 17;
	@%p14 bra 	$L__BB1_40;
	or.b32  	%r44, %r32, 16;
	add.s32 	%r45, %r33, 4352;
	mov.u32 	%r191, %r1;
$L__BB1_32:
	setp.ge.s32 	%p15, %r44, %r90;
	shr.u32 	%r47, %r191, 4;
	add.s32 	%r48, %r47, %r3;
	setp.ge.s32 	%p16, %r48, %r88;
	mov.f32 	%f224, 0f00000000;
	or.pred  	%p17, %p16, %p15;
	@%p17 bra 	$L__BB1_34;
	mad.lo.s32 	%r113, %r48, %r90, %r32;
	mul.wide.u32 	%rd19, %r113, 4;
	add.s64 	%rd20, %rd1, %rd19;
	ld.global.nc.f32 	%f224, [%rd20+64];
$L__BB1_34:
	mad.lo.s32 	%r114, %r47, 68, %r45;
	st.shared.f32 	[%r114], %f224;
	add.s32 	%r49, %r191, 256;
	setp.lt.u32 	%p18, %r191, 768;
	mov.u32 	%r191, %r49;
	@%p18 bra 	$L__BB1_32;
	add.s32 	%r50, %r39, 4160;
	mov.u32 	%r192, %r1;
$L__BB1_36:
	mov.u32 	%r51, %r192;
	shr.u32 	%r52, %r51, 6;
	add.s32 	%r116, %r52, 16;
	setp.ge.s32 	%p20, %r116, %r90;
	or.pred  	%p21, %p20, %p7;
	mov.f32 	%f225, 0f00000000;
	@%p21 bra 	$L__BB1_39;
	ld.global.nc.u32 	%r53, [%rd6];
	setp.lt.s32 	%p22, %r53, 0;
	setp.ge.s32 	%p23, %r53, %r89;
	or.pred  	%p24, %p22, %p23;
	@%p24 bra 	$L__BB1_39;
	mad.lo.s32 	%r117, %r53, %r90, %r52;
	mul.wide.u32 	%rd21, %r117, 4;
	add.s64 	%rd22, %rd2, %rd21;
	ld.global.nc.f32 	%f225, [%rd22+64];
$L__BB1_39:
	mad.lo.s32 	%r118, %r52, 260, %r50;
	st.shared.f32 	[%r118], %f225;
	add.s32 	%r192, %r51, 256;
	setp.lt.u32 	%p25, %r51, 768;
	@%p25 bra 	$L__BB1_36;
$L__BB1_40:
	setp.lt.s32 	%p49, %r90, 1;
	bar.sync 	0;
	mov.f32 	%f233, 0f00000000;
	mov.f32 	%f234, %f233;
	mov.f32 	%f235, %f233;
	mov.f32 	%f236, %f233;
	@%p49 bra 	$L__BB1_59;
	and.b32  	%r55, %r1, 15;
	and.b32  	%r56, %r1, 63;
	max.s32 	%r57, %r7, 1;
	add.s32 	%r58, %r56, %r5;
	mul.wide.u32 	%rd32, %r58, 4;
	add.s64 	%rd7, %rd3, %rd32;
	shl.b32 	%r59, %r90, 4;
	mov.b32 	%r193, 0;
	mov.f32 	%f233, 0f00000000;
$L__BB1_42:
	add.s32 	%r61, %r193, 2;
	setp.ge.s32 	%p50, %r61, %r7;
	@%p50 bra 	$L__BB1_58;
	shl.b32 	%r62, %r61, 4;
	mul.lo.s32 	%r138, %r193, 4352;
	mul.hi.u32 	%r139, %r61, -1431655765;
	shr.u32 	%r140, %r139, 1;
	mul.lo.s32 	%r141, %r140, 13056;
	sub.s32 	%r142, %r138, %r141;
	shr.u32 	%r143, %r1, 4;
	shl.b32 	%r144, %r55, 2;
	mad.lo.s32 	%r145, %r143, 68, %r144;
	mov.u32 	%r146, _ZZ30steel_gemm_gather_b_nax_kernelE2As;
	add.s32 	%r147, %r145, %r146;
	add.s32 	%r148, %r147, %r142;
	add.s32 	%r196, %r148, 8704;
	shl.b32 	%r149, %r193, 4;
	mad.lo.s32 	%r150, %r90, %r4, %r55;
	add.s32 	%r195, %r150, %r149;
	add.s32 	%r152, %r55, %r62;
	mov.u32 	%r194, %r4;
	mov.u32 	%r197, %r1;
$L__BB1_44:
	setp.ge.s32 	%p51, %r152, %r90;
	setp.ge.s32 	%p52, %r194, %r88;
	mov.f32 	%f230, 0f00000000;
	or.pred  	%p53, %p52, %p51;
	@%p53 bra 	$L__BB1_46;
	add.s32 	%r153, %r195, 32;
	mul.wide.u32 	%rd33, %r153, 4;
	add.s64 	%rd34, %rd1, %rd33;
	ld.global.nc.f32 	%f230, [%rd34];
$L__BB1_46:
	st.shared.f32 	[%r196], %f230;
	add.s32 	%r69, %r197, 256;
	add.s32 	%r196, %r196, 1088;
	add.s32 	%r195, %r195, %r59;
	add.s32 	%r194, %r194, 16;
	setp.lt.u32 	%p54, %r197, 768;
	mov.u32 	%r197, %r69;
	@%p54 bra 	$L__BB1_44;
	setp.eq.s16 	%p55, %rs1, 0;
	mul.hi.u32 	%r154, %r61, -1431655765;
	shr.u32 	%r155, %r154, 1;
	mul.lo.s32 	%r156, %r155, 3;
	sub.s32 	%r157, %r61, %r156;
	mov.u32 	%r158, _ZZ30steel_gemm_gather_b_nax_kernelE2Bs;
	mad.lo.s32 	%r73, %r157, 4160, %r158;
	@%p55 bra 	$L__BB1_53;
	shl.b32 	%r159, %r56, 2;
	add.s32 	%r74, %r73, %r159;
	mov.u32 	%r199, %r1;
$L__BB1_49:
	mov.u32 	%r81, %r199;
	setp.ge.s32 	%p56, %r58, %r91;
	shr.u32 	%r82, %r81, 6;
	add.s32 	%r83, %r82, %r62;
	setp.ge.s32 	%p57, %r83, %r90;
	or.pred  	%p58, %p57, %p56;
	mov.f32 	%f232, 0f00000000;
	@%p58 bra 	$L__BB1_52;
	ld.global.nc.u32 	%r84, [%rd7];
	setp.lt.s32 	%p59, %r84, 0;
	setp.ge.s32 	%p60, %r84, %r89;
	or.pred  	%p61, %p59, %p60;
	@%p61 bra 	$L__BB1_52;
	mad.lo.s32 	%r161, %r84, %r90, %r83;
	mul.wide.u32 	%rd35, %r161, 4;
	add.s64 	%rd36, %rd2, %rd35;
	ld.global.nc.f32 	%f232, [%rd36];
$L__BB1_52:
	mad.lo.s32 	%r162, %r82, 260, %r74;
	st.shared.f32 	[%r162], %f232;
	add.s32 	%r199, %r81, 256;
	setp.lt.u32 	%p62, %r81, 768;
	@%p62 bra 	$L__BB1_49;
	bra.uni 	$L__BB1_58;
$L__BB1_53:
	shl.b32 	%r163, %r56, 2;
	add.s32 	%r75, %r73, %r163;
	mov.u32 	%r198, %r1;
$L__BB1_54:
	mov.u32 	%r76, %r198;
	setp.ge.s32 	%p63, %r58, %r91;
	shr.u32 	%r77, %r76, 6;
	add.s32 	%r78, %r77, %r62;
	setp.ge.s32 	%p64, %r78, %r90;
	or.pred  	%p65, %p64, %p63;
	mov.f32 	%f231, 0f00000000;
	@%p65 bra 	$L__BB1_57;
	ld.global.nc.u32 	%r79, [%rd7];
	setp.lt.s32 	%p66, %r79, 0;
	setp.ge.s32 	%p67, %r79, %r89;
	or.pred  	%p68, %p66, %p67;
	@%p68 bra 	$L__BB1_57;
	mad.lo.s32 	%r165, %r78, %r89, %r79;
	mul.wide.s32 	%rd37, %r165, 4;
	add.s64 	%rd38, %rd2, %rd37;
	ld.global.nc.f32 	%f231, [%rd38];
$L__BB1_57:
	mad.lo.s32 	%r166, %r77, 260, %r75;
	st.shared.f32 	[%r166], %f231;
	add.s32 	%r198, %r76, 256;
	setp.lt.u32 	%p69, %r76, 768;
	@%p69 bra 	$L__BB1_54;
$L__BB1_58:
	mul.hi.u32 	%r167, %r193, -1431655765;
	shr.u32 	%r168, %r167, 1;
	mul.lo.s32 	%r169, %r168, 3;
	sub.s32 	%r170, %r193, %r169;
	shr.u32 	%r171, %r1, 4;
	mov.u32 	%r172, _ZZ30steel_gemm_gather_b_nax_kernelE2As;
	mad.lo.s32 	%r173, %r171, 68, %r172;
	mad.lo.s32 	%r174, %r170, 4352, %r173;
	mov.u32 	%r175, _ZZ30steel_gemm_gather_b_nax_kernelE2Bs;
	mad.lo.s32 	%r176, %r170, 4160, %r175;
	ld.shared.f32 	%f56, [%r174];
	shl.b32 	%r177, %r2, 2;
	add.s32 	%r178, %r176, %r177;
	ld.shared.f32 	%f57, [%r178];
	fma.rn.f32 	%f58, %f56, %f57, %f236;
	ld.shared.f32 	%f59, [%r178+4];
	fma.rn.f32 	%f60, %f56, %f59, %f235;
	ld.shared.f32 	%f61, [%r178+8];
	fma.rn.f32 	%f62, %f56, %f61, %f234;
	ld.shared.f32 	%f63, [%r178+12];
	fma.rn.f32 	%f64, %f56, %f63, %f233;
	ld.shared.f32 	%f65, [%r174+4];
	ld.shared.f32 	%f66, [%r178+260];
	fma.rn.f32 	%f67, %f65, %f66, %f58;
	ld.shared.f32 	%f68, [%r178+264];
	fma.rn.f32 	%f69, %f65, %f68, %f60;
	ld.shared.f32 	%f70, [%r178+268];
	fma.rn.f32 	%f71, %f65, %f70, %f62;
	ld.shared.f32 	%f72, [%r178+272];
	fma.rn.f32 	%f73, %f65, %f72, %f64;
	ld.shared.f32 	%f74, [%r174+8];
	ld.shared.f32 	%f75, [%r178+520];
	fma.rn.f32 	%f76, %f74, %f75, %f67;
	ld.shared.f32 	%f77, [%r178+524];
	fma.rn.f32 	%f78, %f74, %f77, %f69;
	ld.shared.f32 	%f79, [%r178+528];
	fma.rn.f32 	%f80, %f74, %f79, %f71;
	ld.shared.f32 	%f81, [%r178+532];
	fma.rn.f32 	%f82, %f74, %f81, %f73;
	ld.shared.f32 	%f83, [%r174+12];
	ld.shared.f32 	%f84, [%r178+780];
	fma.rn.f32 	%f85, %f83, %f84, %f76;
	ld.shared.f32 	%f86, [%r178+784];
	fma.rn.f32 	%f87, %f83, %f86, %f78;
	ld.shared.f32 	%f88, [%r178+788];
	fma.rn.f32 	%f89, %f83, %f88, %f80;
	ld.shared.f32 	%f90, [%r178+792];
	fma.rn.f32 	%f91, %f83, %f90, %f82;
	ld.shared.f32 	%f92, [%r174+16];
	ld.shared.f32 	%f93, [%r178+1040];
	fma.rn.f32 	%f94, %f92, %f93, %f85;
	ld.shared.f32 	%f95, [%r178+1044];
	fma.rn.f32 	%f96, %f92, %f95, %f87;
	ld.shared.f32 	%f97, [%r178+1048];
	fma.rn.f32 	%f98, %f92, %f97, %f89;
	ld.shared.f32 	%f99, [%r178+1052];
	fma.rn.f32 	%f100, %f92, %f99, %f91;
	ld.shared.f32 	%f101, [%r174+20];
	ld.shared.f32 	%f102, [%r178+1300];
	fma.rn.f32 	%f103, %f101, %f102, %f94;
	ld.shared.f32 	%f104, [%r178+1304];
	fma.rn.f32 	%f105, %f101, %f104, %f96;
	ld.shared.f32 	%f106, [%r178+1308];
	fma.rn.f32 	%f107, %f101, %f106, %f98;
	ld.shared.f32 	%f108, [%r178+1312];
	fma.rn.f32 	%f109, %f101, %f108, %f100;
	ld.shared.f32 	%f110, [%r174+24];
	ld.shared.f32 	%f111, [%r178+1560];
	fma.rn.f32 	%f112, %f110, %f111, %f103;
	ld.shared.f32 	%f113, [%r178+1564];
	fma.rn.f32 	%f114, %f110, %f113, %f105;
	ld.shared.f32 	%f115, [%r178+1568];
	fma.rn.f32 	%f116, %f110, %f115, %f107;
	ld.shared.f32 	%f117, [%r178+1572];
	fma.rn.f32 	%f118, %f110, %f117, %f109;
	ld.shared.f32 	%f119, [%r174+28];
	ld.shared.f32 	%f120, [%r178+1820];
	fma.rn.f32 	%f121, %f119, %f120, %f112;
	ld.shared.f32 	%f122, [%r178+1824];
	fma.rn.f32 	%f123, %f119, %f122, %f114;
	ld.shared.f32 	%f124, [%r178+1828];
	fma.rn.f32 	%f125, %f119, %f124, %f116;
	ld.shared.f32 	%f126, [%r178+1832];
	fma.rn.f32 	%f127, %f119, %f126, %f118;
	ld.shared.f32 	%f128, [%r174+32];
	ld.shared.f32 	%f129, [%r178+2080];
	fma.rn.f32 	%f130, %f128, %f129, %f121;
	ld.shared.f32 	%f131, [%r178+2084];
	fma.rn.f32 	%f132, %f128, %f131, %f123;
	ld.shared.f32 	%f133, [%r178+2088];
	fma.rn.f32 	%f134, %f128, %f133, %f125;
	ld.shared.f32 	%f135, [%r178+2092];
	fma.rn.f32 	%f136, %f128, %f135, %f127;
	ld.shared.f32 	%f137, [%r174+36];
	ld.shared.f32 	%f138, [%r178+2340];
	fma.rn.f32 	%f139, %f137, %f138, %f130;
	ld.shared.f32 	%f140, [%r178+2344];
	fma.rn.f32 	%f141, %f137, %f140, %f132;
	ld.shared.f32 	%f142, [%r178+2348];
	fma.rn.f32 	%f143, %f137, %f142, %f134;
	ld.shared.f32 	%f144, [%r178+2352];
	fma.rn.f32 	%f145, %f137, %f144, %f136;
	ld.shared.f32 	%f146, [%r174+40];
	ld.shared.f32 	%f147, [%r178+2600];
	fma.rn.f32 	%f148, %f146, %f147, %f139;
	ld.shared.f32 	%f149, [%r178+2604];
	fma.rn.f32 	%f150, %f146, %f149, %f141;
	ld.shared.f32 	%f151, [%r178+2608];
	fma.rn.f32 	%f152, %f146, %f151, %f143;
	ld.shared.f32 	%f153, [%r178+2612];
	fma.rn.f32 	%f154, %f146, %f153, %f145;
	ld.shared.f32 	%f155, [%r174+44];
	ld.shared.f32 	%f156, [%r178+2860];
	fma.rn.f32 	%f157, %f155, %f156, %f148;
	ld.shared.f32 	%f158, [%r178+2864];
	fma.rn.f32 	%f159, %f155, %f158, %f150;
	ld.shared.f32 	%f160, [%r178+2868];
	fma.rn.f32 	%f161, %f155, %f160, %f152;
	ld.shared.f32 	%f162, [%r178+2872];
	fma.rn.f32 	%f163, %f155, %f162, %f154;
	ld.shared.f32 	%f164, [%r174+48];
	ld.shared.f32 	%f165, [%r178+3120];
	fma.rn.f32 	%f166, %f164, %f165, %f157;
	ld.shared.f32 	%f167, [%r178+3124];
	fma.rn.f32 	%f168, %f164, %f167, %f159;
	ld.shared.f32 	%f169, [%r178+3128];
	fma.rn.f32 	%f170, %f164, %f169, %f161;
	ld.shared.f32 	%f171, [%r178+3132];
	fma.rn.f32 	%f172, %f164, %f171, %f163;
	ld.shared.f32 	%f173, [%r174+52];
	ld.shared.f32 	%f174, [%r178+3380];
	fma.rn.f32 	%f175, %f173, %f174, %f166;
	ld.shared.f32 	%f176, [%r178+3384];
	fma.rn.f32 	%f177, %f173, %f176, %f168;
	ld.shared.f32 	%f178, [%r178+3388];
	fma.rn.f32 	%f179, %f173, %f178, %f170;
	ld.shared.f32 	%f180, [%r178+3392];
	fma.rn.f32 	%f181, %f173, %f180, %f172;
	ld.shared.f32 	%f182, [%r174+56];
	ld.shared.f32 	%f183, [%r178+3640];
	fma.rn.f32 	%f184, %f182, %f183, %f175;
	ld.shared.f32 	%f185, [%r178+3644];
	fma.rn.f32 	%f186, %f182, %f185, %f177;
	ld.shared.f32 	%f187, [%r178+3648];
	fma.rn.f32 	%f188, %f182, %f187, %f179;
	ld.shared.f32 	%f189, [%r178+3652];
	fma.rn.f32 	%f190, %f182, %f189, %f181;
	ld.shared.f32 	%f191, [%r174+60];
	ld.shared.f32 	%f192, [%r178+3900];
	fma.rn.f32 	%f236, %f191, %f192, %f184;
	ld.shared.f32 	%f193, [%r178+3904];
	fma.rn.f32 	%f235, %f191, %f193, %f186;
	ld.shared.f32 	%f194, [%r178+3908];
	fma.rn.f32 	%f234, %f191, %f194, %f188;
	ld.shared.f32 	%f195, [%r178+3912];
	fma.rn.f32 	%f233, %f191, %f195, %f190;
	bar.sync 	0;
	add.s32 	%r193, %r193, 1;
	setp.ne.s32 	%p70, %r193, %r57;
	@%p70 bra 	$L__BB1_42;
$L__BB1_59:
	setp.ge.s32 	%p71, %r4, %r88;
	@%p71 bra 	$L__BB1_77;
	setp.eq.f32 	%p72, %f36, 0f00000000;
	mad.lo.s32 	%r87, %r91, %r4, %r6;
	@%p72 bra 	$L__BB1_69;
	setp.ge.s32 	%p77, %r6, %r91;
	mul.wide.u32 	%rd40, %r87, 4;
	add.s64 	%rd8, %rd4, %rd40;
	@%p77 bra 	$L__BB1_63;
	ld.global.f32 	%f200, [%rd8];
	mul.f32 	%f201, %f36, %f200;
	fma.rn.f32 	%f202, %f35, %f236, %f201;
	st.global.f32 	[%rd8], %f202;
$L__BB1_63:
	add.s32 	%r182, %r6, 1;
	setp.ge.s32 	%p78, %r182, %r91;
	@%p78 bra 	$L__BB1_65;
	ld.global.f32 	%f203, [%rd8+4];
	mul.f32 	%f204, %f36, %f203;
	fma.rn.f32 	%f205, %f35, %f235, %f204;
	st.global.f32 	[%rd8+4], %f205;
$L__BB1_65:
	add.s32 	%r183, %r6, 2;
	setp.ge.s32 	%p79, %r183, %r91;
	@%p79 bra 	$L__BB1_67;
	ld.global.f32 	%f206, [%rd8+8];
	mul.f32 	%f207, %f36, %f206;
	fma.rn.f32 	%f208, %f35, %f234, %f207;
	st.global.f32 	[%rd8+8], %f208;
$L__BB1_67:
	add.s32 	%r184, %r6, 3;
	setp.ge.s32 	%p80, %r184, %r91;
	@%p80 bra 	$L__BB1_77;
	ld.global.f32 	%f209, [%rd8+12];
	mul.f32 	%f210, %f36, %f209;
	fma.rn.f32 	%f211, %f35, %f233, %f210;
	st.global.f32 	[%rd8+12], %f211;
	bra.uni 	$L__BB1_77;
$L__BB1_69:
	setp.ge.s32 	%p73, %r6, %r91;
	mul.wide.u32 	%rd39, %r87, 4;
	add.s64 	%rd9, %rd4, %rd39;
	@%p73 bra 	$L__BB1_71;
	mul.f32 	%f196, %f35, %f236;
	st.global.f32 	[%rd9], %f196;
$L__BB1_71:
	add.s32 	%r179, %r6, 1;
	setp.ge.s32 	%p74, %r179, %r91;
	@%p74 bra 	$L__BB1_73;
	mul.f32 	%f197, %f35, %f235;
	st.global.f32 	[%rd9+4], %f197;
$L__BB1_73:
	add.s32 	%r180, %r6, 2;
	setp.ge.s32 	%p75, %r180, %r91;
	@%p75 bra 	$L__BB1_75;
	mul.f32 	%f198, %f35, %f234;
	st.global.f32 	[%rd9+8], %f198;
$L__BB1_75:
	add.s32 	%r181, %r6, 3;
	setp.ge.s32 	%p76, %r181, %r91;
	@%p76 bra 	$L__BB1_77;
	mul.f32 	%f199, %f35, %f233;
	st.global.f32 	[%rd9+12], %f199;
$L__BB1_77:
	ret;

}
	// .globl	steel_gemm_sparse_gather_nax_kernel
.visible .entry steel_gemm_sparse_gather_nax_kernel(
	.param .u64 .ptr .align 1 steel_gemm_sparse_gather_nax_kernel_param_0,
	.param .u64 .ptr .align 1 steel_gemm_sparse_gather_nax_kernel_param_1,
	.param .u64 .ptr .align 1 steel_gemm_sparse_gather_nax_kernel_param_2,
	.param .u64 .ptr .align 1 steel_gemm_sparse_gather_nax_kernel_param_3,
	.param .u64 .ptr .align 1 steel_gemm_sparse_gather_nax_kernel_param_4,
	.param .u32 steel_gemm_sparse_gather_nax_kernel_param_5,
	.param .u32 steel_gemm_sparse_gather_nax_kernel_param_6,
	.param .u32 steel_gemm_sparse_gather_nax_kernel_param_7,
	.param .u32 steel_gemm_sparse_gather_nax_kernel_param_8,
	.param .u32 steel_gemm_sparse_gather_nax_kernel_param_9,
	.param .f32 steel_gemm_sparse_gather_nax_kernel_param_10,
	.param .f32 steel_gemm_sparse_gather_nax_kernel_param_11
)
{
	.reg .pred 	%p<55>;
	.reg .b32 	%r<163>;
	.reg .b32 	%f<205>;
	.reg .b64 	%rd<32>;
	// demoted variable
	.shared .align 4 .b8 _ZZ35steel_gemm_sparse_gather_nax_kernelE2As[13056];
	// demoted variable
	.shared .align 4 .b8 _ZZ35steel_gemm_sparse_gather_nax_kernelE2Bs[12480];
	// demoted variable
	.shared .align 4 .b8 _ZZ35steel_gemm_sparse_gather_nax_kernelE9row_cache[256];
	// demoted variable
	.shared .align 4 .b8 _ZZ35steel_gemm_sparse_gather_nax_kernelE9col_cache[256];
	ld.param.u64 	%rd9, [steel_gemm_sparse_gather_nax_kernel_param_0];
	ld.param.u64 	%rd10, [steel_gemm_sparse_gather_nax_kernel_param_1];
	ld.param.u64 	%rd7, [steel_gemm_sparse_gather_nax_kernel_param_3];
	ld.param.u64 	%rd8, [steel_gemm_sparse_gather_nax_kernel_param_4];
	ld.param.u32 	%r58, [steel_gemm_sparse_gather_nax_kernel_param_5];
	ld.param.u32 	%r59, [steel_gemm_sparse_gather_nax_kernel_param_6];
	ld.param.u32 	%r60, [steel_gemm_sparse_gather_nax_kernel_param_7];
	ld.param.u32 	%r62, [steel_gemm_sparse_gather_nax_kernel_param_9];
	ld.param.f32 	%f25, [steel_gemm_sparse_gather_nax_kernel_param_10];
	ld.param.f32 	%f26, [steel_gemm_sparse_gather_nax_kernel_param_11];
	cvta.to.global.u64 	%rd1, %rd9;
	cvta.to.global.u64 	%rd2, %rd10;
	mov.u32 	%r63, %ctaid.x;
	mov.u32 	%r64, %ctaid.y;
	mov.u32 	%r1, %tid.x;
	shr.u32 	%r65, %r1, 4;
	shl.b32 	%r66, %r1, 2;
	and.b32  	%r2, %r66, 60;
	shl.b32 	%r3, %r63, 6;
	or.b32  	%r4, %r3, %r65;
	shl.b32 	%r5, %r64, 6;
	or.b32  	%r6, %r2, %r5;
	setp.gt.u32 	%p3, %r1, 63;
	@%p3 bra 	$L__BB2_6;
	ld.param.u32 	%r150, [steel_gemm_sparse_gather_nax_kernel_param_8];
	add.s32 	%r7, %r3, %r1;
	setp.ge.s32 	%p4, %r7, %r150;
	mov.b32 	%r152, -1;
	@%p4 bra 	$L__BB2_3;
	cvta.to.global.u64 	%rd11, %rd7;
	mul.wide.u32 	%rd12, %r7, 4;
	add.s64 	%rd13, %rd11, %rd12;
	ld.global.nc.u32 	%r152, [%rd13];
$L__BB2_3:
	mov.u32 	%r70, _ZZ35steel_gemm_sparse_gather_nax_kernelE9row_cache;
	add.s32 	%r71, %r70, %r66;
	st.shared.u32 	[%r71], %r152;
	add.s32 	%r10, %r5, %r1;
	setp.ge.s32 	%p5, %r10, %r62;
	mov.b32 	%r153, -1;
	@%p5 bra 	$L__BB2_5;
	cvta.to.global.u64 	%rd14, %rd8;
	mul.wide.u32 	%rd15, %r10, 4;
	add.s64 	%rd16, %rd14, %rd15;
	ld.global.nc.u32 	%r153, [%rd16];
$L__BB2_5:
	mov.u32 	%r73, _ZZ35steel_gemm_sparse_gather_nax_kernelE9col_cache;
	add.s32 	%r74, %r73, %r66;
	st.shared.u32 	[%r74], %r153;
$L__BB2_6:
	bar.sync 	0;
	add.s32 	%r75, %r60, 15;
	shr.s32 	%r76, %r75, 31;
	shr.u32 	%r77, %r76, 28;
	add.s32 	%r78, %r75, %r77;
	shr.s32 	%r13, %r78, 4;
	setp.lt.s32 	%p6, %r60, 1;
	@%p6 bra 	$L__BB2_24;
	and.b32  	%r14, %r1, 15;
	mov.u32 	%r81, _ZZ35steel_gemm_sparse_gather_nax_kernelE2As;
	add.s32 	%r15, %r81, %r2;
	mov.u32 	%r154, %r1;
$L__BB2_8:
	setp.ge.u32 	%p7, %r14, %r60;
	shr.u32 	%r17, %r154, 4;
	shl.b32 	%r82, %r17, 2;
	mov.u32 	%r83, _ZZ35steel_gemm_sparse_gather_nax_kernelE9row_cache;
	add.s32 	%r84, %r83, %r82;
	ld.shared.u32 	%r18, [%r84];
	setp.lt.s32 	%p8, %r18, 0;
	setp.ge.s32 	%p9, %r18, %r58;
	or.pred  	%p10, %p8, %p9;
	mov.f32 	%f191, 0f00000000;
	or.pred  	%p11, %p10, %p7;
	@%p11 bra 	$L__BB2_10;
	mad.lo.s32 	%r85, %r18, %r60, %r14;
	mul.wide.u32 	%rd17, %r85, 4;
	add.s64 	%rd18, %rd1, %rd17;
	ld.global.nc.f32 	%f191, [%rd18];
$L__BB2_10:
	mad.lo.s32 	%r86, %r17, 68, %r15;
	st.shared.f32 	[%r86], %f191;
	add.s32 	%r19, %r154, 256;
	setp.lt.u32 	%p12, %r154, 768;
	mov.u32 	%r154, %r19;
	@%p12 bra 	$L__BB2_8;
	and.b32  	%r88, %r66, 252;
	mov.u32 	%r89, _ZZ35steel_gemm_sparse_gather_nax_kernelE9col_cache;
	add.s32 	%r90, %r89, %r88;
	ld.shared.u32 	%r20, [%r90];
	setp.gt.s32 	%p13, %r20, -1;
	setp.lt.s32 	%p14, %r20, %r59;
	and.pred  	%p1, %p13, %p14;
	mov.u32 	%r91, _ZZ35steel_gemm_sparse_gather_nax_kernelE2Bs;
	add.s32 	%r21, %r91, %r88;
	not.pred 	%p16, %p1;
	mov.u32 	%r155, %r1;
$L__BB2_12:
	shr.u32 	%r23, %r155, 6;
	setp.ge.s32 	%p15, %r23, %r60;
	mov.f32 	%f192, 0f00000000;
	or.pred  	%p17, %p15, %p16;
	@%p17 bra 	$L__BB2_14;
	mad.lo.s32 	%r92, %r23, %r59, %r20;
	mul.wide.s32 	%rd19, %r92, 4;
	add.s64 	%rd20, %rd2, %rd19;
	ld.global.nc.f32 	%f192, [%rd20];
$L__BB2_14:
	mad.lo.s32 	%r93, %r23, 260, %r21;
	st.shared.f32 	[%r93], %f192;
	add.s32 	%r24, %r155, 256;
	setp.lt.u32 	%p18, %r155, 768;
	mov.u32 	%r155, %r24;
	@%p18 bra 	$L__BB2_12;
	setp.lt.s32 	%p19, %r60, 17;
	@%p19 bra 	$L__BB2_24;
	or.b32  	%r25, %r14, 16;
	add.s32 	%r26, %r15, 4352;
	mov.u32 	%r156, %r1;
$L__BB2_17:
	setp.ge.s32 	%p20, %r25, %r60;
	shr.u32 	%r28, %r156, 4;
	shl.b32 	%r95, %r28, 2;
	add.s32 	%r97, %r83, %r95;
	ld.shared.u32 	%r29, [%r97];
	setp.lt.s32 	%p21, %r29, 0;
	setp.ge.s32 	%p22, %r29, %r58;
	or.pred  	%p23, %p22, %p20;
	mov.f32 	%f193, 0f00000000;
	or.pred  	%p24, %p23, %p21;
	@%p24 bra 	$L__BB2_19;
	mad.lo.s32 	%r98, %r29, %r60, %r14;
	mul.wide.u32 	%rd21, %r98, 4;
	add.s64 	%rd22, %rd1, %rd21;
	ld.global.nc.f32 	%f193, [%rd22+64];
$L__BB2_19:
	mad.lo.s32 	%r99, %r28, 68, %r26;
	st.shared.f32 	[%r99], %f193;
	add.s32 	%r30, %r156, 256;
	setp.lt.u32 	%p25, %r156, 768;
	mov.u32 	%r156, %r30;
	@%p25 bra 	$L__BB2_17;
	add.s32 	%r31, %r21, 4160;
	mov.u32 	%r157, %r1;
$L__BB2_21:
	shr.u32 	%r33, %r157, 6;
	add.s32 	%r34, %r33, 16;
	setp.ge.s32 	%p26, %r34, %r60;
	mov.f32 	%f194, 0f00000000;
	or.pred  	%p28, %p26, %p16;
	@%p28 bra 	$L__BB2_23;
	mad.lo.s32 	%r100, %r34, %r59, %r20;
	mul.wide.s32 	%rd23, %r100, 4;
	add.s64 	%rd24, %rd2, %rd23;
	ld.global.nc.f32 	%f194, [%rd24];
$L__BB2_23:
	mad.lo.s32 	%r101, %r33, 260, %r31;
	st.shared.f32 	[%r101], %f194;
	add.s32 	%r35, %r157, 256;
	setp.lt.u32 	%p29, %r157, 768;
	mov.u32 	%r157, %r35;
	@%p29 bra 	$L__BB2_21;
$L__BB2_24:
	setp.lt.s32 	%p30, %r60, 1;
	bar.sync 	0;
	mov.f32 	%f201, 0f00000000;
	mov.f32 	%f202, %f201;
	mov.f32 	%f203, %f201;
	mov.f32 	%f204, %f201;
	@%p30 bra 	$L__BB2_36;
	and.b32  	%r36, %r1, 15;
	max.s32 	%r37, %r13, 1;
	mov.b32 	%r158, 0;
	mov.f32 	%f201, 0f00000000;
$L__BB2_26:
	add.s32 	%r39, %r158, 2;
	setp.ge.s32 	%p31, %r39, %r13;
	@%p31 bra 	$L__BB2_35;
	shr.u32 	%r103, %r1, 4;
	shl.b32 	%r104, %r103, 2;
	mov.u32 	%r105, _ZZ35steel_gemm_sparse_gather_nax_kernelE9row_cache;
	add.s32 	%r159, %r105, %r104;
	shl.b32 	%r41, %r39, 4;
	mul.lo.s32 	%r106, %r158, 4352;
	mul.hi.u32 	%r107, %r39, -1431655765;
	shr.u32 	%r108, %r107, 1;
	mul.lo.s32 	%r109, %r108, 13056;
	sub.s32 	%r110, %r106, %r109;
	shl.b32 	%r111, %r36, 2;
	mad.lo.s32 	%r112, %r103, 68, %r111;
	mov.u32 	%r113, _ZZ35steel_gemm_sparse_gather_nax_kernelE2As;
	add.s32 	%r114, %r112, %r113;
	add.s32 	%r115, %r114, %r110;
	add.s32 	%r160, %r115, 8704;
	add.s32 	%r117, %r36, %r41;
	mov.u32 	%r161, %r1;
$L__BB2_28:
	setp.ge.s32 	%p32, %r117, %r60;
	ld.shared.u32 	%r46, [%r159];
	setp.lt.s32 	%p33, %r46, 0;
	setp.ge.s32 	%p34, %r46, %r58;
	or.pred  	%p35, %p34, %p32;
	mov.f32 	%f199, 0f00000000;
	or.pred  	%p36, %p35, %p33;
	@%p36 bra 	$L__BB2_30;
	mad.lo.s32 	%r119, %r46, %r60, %r117;
	mul.wide.u32 	%rd25, %r119, 4;
	add.s64 	%rd26, %rd1, %rd25;
	ld.global.nc.f32 	%f199, [%rd26];
$L__BB2_30:
	st.shared.f32 	[%r160], %f199;
	add.s32 	%r47, %r161, 256;
	add.s32 	%r160, %r160, 1088;
	add.s32 	%r159, %r159, 64;
	setp.lt.u32 	%p37, %r161, 768;
	mov.u32 	%r161, %r47;
	@%p37 bra 	$L__BB2_28;
	shl.b32 	%r120, %r1, 2;
	and.b32  	%r121, %r120, 252;
	mov.u32 	%r122, _ZZ35steel_gemm_sparse_gather_nax_kernelE9col_cache;
	add.s32 	%r123, %r122, %r121;
	ld.shared.u32 	%r50, [%r123];
	setp.gt.s32 	%p38, %r50, -1;
	setp.lt.s32 	%p39, %r50, %r59;
	and.pred  	%p2, %p38, %p39;
	mul.hi.u32 	%r124, %r39, -1431655765;
	shr.u32 	%r125, %r124, 1;
	mul.lo.s32 	%r126, %r125, 3;
	sub.s32 	%r127, %r39, %r126;
	mov.u32 	%r128, _ZZ35steel_gemm_sparse_gather_nax_kernelE2Bs;
	add.s32 	%r129, %r128, %r121;
	mad.lo.s32 	%r51, %r127, 4160, %r129;
	not.pred 	%p41, %p2;
	mov.u32 	%r162, %r1;
$L__BB2_32:
	shr.u32 	%r53, %r162, 6;
	add.s32 	%r54, %r53, %r41;
	setp.ge.s32 	%p40, %r54, %r60;
	mov.f32 	%f200, 0f00000000;
	or.pred  	%p42, %p40, %p41;
	@%p42 bra 	$L__BB2_34;
	mad.lo.s32 	%r130, %r54, %r59, %r50;
	mul.wide.s32 	%rd27, %r130, 4;
	add.s64 	%rd28, %rd2, %rd27;
	ld.global.nc.f32 	%f200, [%rd28];
$L__BB2_34:
	mad.lo.s32 	%r131, %r53, 260, %r51;
	st.shared.f32 	[%r131], %f200;
	add.s32 	%r55, %r162, 256;
	setp.lt.u32 	%p43, %r162, 768;
	mov.u32 	%r162, %r55;
	@%p43 bra 	$L__BB2_32;
$L__BB2_35:
	mul.hi.u32 	%r132, %r158, -1431655765;
	shr.u32 	%r133, %r132, 1;
	mul.lo.s32 	%r134, %r133, 3;
	sub.s32 	%r135, %r158, %r134;
	shr.u32 	%r136, %r1, 4;
	mov.u32 	%r137, _ZZ35steel_gemm_sparse_gather_nax_kernelE2As;
	mad.lo.s32 	%r138, %r136, 68, %r137;
	mad.lo.s32 	%r139, %r135, 4352, %r138;
	mov.u32 	%r140, _ZZ35steel_gemm_sparse_gather_nax_kernelE2Bs;
	mad.lo.s32 	%r141, %r135, 4160, %r140;
	ld.shared.f32 	%f35, [%r139];
	shl.b32 	%r142, %r2, 2;
	add.s32 	%r143, %r141, %r142;
	ld.shared.f32 	%f36, [%r143];
	fma.rn.f32 	%f37, %f35, %f36, %f204;
	ld.shared.f32 	%f38, [%r143+4];
	fma.rn.f32 	%f39, %f35, %f38, %f203;
	ld.shared.f32 	%f40, [%r143+8];
	fma.rn.f32 	%f41, %f35, %f40, %f202;
	ld.shared.f32 	%f42, [%r143+12];
	fma.rn.f32 	%f43, %f35, %f42, %f201;
	ld.shared.f32 	%f44, [%r139+4];
	ld.shared.f32 	%f45, [%r143+260];
	fma.rn.f32 	%f46, %f44, %f45, %f37;
	ld.shared.f32 	%f47, [%r143+264];
	fma.rn.f32 	%f48, %f44, %f47, %f39;
	ld.shared.f32 	%f49, [%r143+268];
	fma.rn.f32 	%f50, %f44, %f49, %f41;
	ld.shared.f32 	%f51, [%r143+272];
	fma.rn.f32 	%f52, %f44, %f51, %f43;
	ld.shared.f32 	%f53, [%r139+8];
	ld.shared.f32 	%f54, [%r143+520];
	fma.rn.f32 	%f55, %f53, %f54, %f46;
	ld.shared.f32 	%f56, [%r143+524];
	fma.rn.f32 	%f57, %f53, %f56, %f48;
	ld.shared.f32 	%f58, [%r143+528];
	fma.rn.f32 	%f59, %f53, %f58, %f50;
	ld.shared.f32 	%f60, [%r143+532];
	fma.rn.f32 	%f61, %f53, %f60, %f52;
	ld.shared.f32 	%f62, [%r139+12];
	ld.shared.f32 	%f63, [%r143+780];
	fma.rn.f32 	%f64, %f62, %f63, %f55;
	ld.shared.f32 	%f65, [%r143+784];
	fma.rn.f32 	%f66, %f62, %f65, %f57;
	ld.shared.f32 	%f67, [%r143+788];
	fma.rn.f32 	%f68, %f62, %f67, %f59;
	ld.shared.f32 	%f69, [%r143+792];
	fma.rn.f32 	%f70, %f62, %f69, %f61;
	ld.shared.f32 	%f71, [%r139+16];
	ld.shared.f32 	%f72, [%r143+1040];
	fma.rn.f32 	%f73, %f71, %f72, %f64;
	ld.shared.f32 	%f74, [%r143+1044];
	fma.rn.f32 	%f75, %f71, %f74, %f66;
	ld.shared.f32 	%f76, [%r143+1048];
	fma.rn.f32 	%f77, %f71, %f76, %f68;
	ld.shared.f32 	%f78, [%r143+1052];
	fma.rn.f32 	%f79, %f71, %f78, %f70;
	ld.shared.f32 	%f80, [%r139+20];
	ld.shared.f32 	%f81, [%r143+1300];
	fma.rn.f32 	%f82, %f80, %f81, %f73;
	ld.shared.f32 	%f83, [%r143+1304];
	fma.rn.f32 	%f84, %f80, %f83, %f75;
	ld.shared.f32 	%f85, [%r143+1308];
	fma.rn.f32 	%f86, %f80, %f85, %f77;
	ld.shared.f32 	%f87, [%r143+1312];
	fma.rn.f32 	%f88, %f80, %f87, %f79;
	ld.shared.f32 	%f89, [%r139+24];
	ld.shared.f32 	%f90, [%r143+1560];
	fma.rn.f32 	%f91, %f89, %f90, %f82;
	ld.shared.f32 	%f92, [%r143+1564];
	fma.rn.f32 	%f93, %f89, %f92, %f84;
	ld.shared.f32 	%f94, [%r143+1568];
	fma.rn.f32 	%f95, %f89, %f94, %f86;
	ld.shared.f32 	%f96, [%r143+1572];
	fma.rn.f32 	%f97, %f89, %f96, %f88;
	ld.shared.f32 	%f98, [%r139+28];
	ld.shared.f32 	%f99, [%r143+1820];
	fma.rn.f32 	%f100, %f98, %f99, %f91;
	ld.shared.f32 	%f101, [%r143+1824];
	fma.rn.f32 	%f102, %f98, %f101, %f93;
	ld.shared.f32 	%f103, [%r143+1828];
	fma.rn.f32 	%f104, %f98, %f103, %f95;
	ld.shared.f32 	%f105, [%r143+1832];
	fma.rn.f32 	%f106, %f98, %f105, %f97;
	ld.shared.f32 	%f107, [%r139+32];
	ld.shared.f32 	%f108, [%r143+2080];
	fma.rn.f32 	%f109, %f107, %f108, %f100;
	ld.shared.f32 	%f110, [%r143+2084];
	fma.rn.f32 	%f111, %f107, %f110, %f102;
	ld.shared.f32 	%f112, [%r143+2088];
	fma.rn.f32 	%f113, %f107, %f112, %f104;
	ld.shared.f32 	%f114, [%r143+2092];
	fma.rn.f32 	%f115, %f107, %f114, %f106;
	ld.shared.f32 	%f116, [%r139+36];
	ld.shared.f32 	%f117, [%r143+2340];
	fma.rn.f32 	%f118, %f116, %f117, %f109;
	ld.shared.f32 	%f119, [%r143+2344];
	fma.rn.f32 	%f120, %f116, %f119, %f111;
	ld.shared.f32 	%f121, [%r143+2348];
	fma.rn.f32 	%f122, %f116, %f121, %f113;
	ld.shared.f32 	%f123, [%r143+2352];
	fma.rn.f32 	%f124, %f116, %f123, %f115;
	ld.shared.f32 	%f125, [%r139+40];
	ld.shared.f32 	%f126, [%r143+2600];
	fma.rn.f32 	%f127, %f125, %f126, %f118;
	ld.shared.f32 	%f128, [%r143+2604];
	fma.rn.f32 	%f129, %f125, %f128, %f120;
	ld.shared.f32 	%f130, [%r143+2608];
	fma.rn.f32 	%f131, %f125, %f130, %f122;
	ld.shared.f32 	%f132, [%r143+2612];
	fma.rn.f32 	%f133, %f125, %f132, %f124;
	ld.shared.f32 	%f134, [%r139+44];
	ld.shared.f32 	%f135, [%r143+2860];
	fma.rn.f32 	%f136, %f134, %f135, %f127;
	ld.shared.f32 	%f137, [%r143+2864];
	fma.rn.f32 	%f138, %f134, %f137, %f129;
	ld.shared.f32 	%f139, [%r143+2868];
	fma.rn.f32 	%f140, %f134, %f139, %f131;
	ld.shared.f32 	%f141, [%r143+2872];
	fma.rn.f32 	%f142, %f134, %f141, %f133;
	ld.shared.f32 	%f143, [%r139+48];
	ld.shared.f32 	%f144, [%r143+3120];
	fma.rn.f32 	%f145, %f143, %f144, %f136;
	ld.shared.f32 	%f146, [%r143+3124];
	fma.rn.f32 	%f147, %f143, %f146, %f138;
	ld.shared.f32 	%f148, [%r143+3128];
	fma.rn.f32 	%f149, %f143, %f148, %f140;
	ld.shared.f32 	%f150, [%r143+3132];
	fma.rn.f32 	%f151, %f143, %f150, %f142;
	ld.shared.f32 	%f152, [%r139+52];
	ld.shared.f32 	%f153, [%r143+3380];
	fma.rn.f32 	%f154, %f152, %f153, %f145;
	ld.shared.f32 	%f155, [%r143+3384];
	fma.rn.f32 	%f156, %f152, %f155, %f147;
	ld.shared.f32 	%f157, [%r143+3388];
	fma.rn.f32 	%f158, %f152, %f157, %f149;
	ld.shared.f32 	%f159, [%r143+3392];
	fma.rn.f32 	%f160, %f152, %f159, %f151;
	ld.shared.f32 	%f161, [%r139+56];
	ld.shared.f32 	%f162, [%r143+3640];
	fma.rn.f32 	%f163, %f161, %f162, %f154;
	ld.shared.f32 	%f164, [%r143+3644];
	fma.rn.f32 	%f165, %f161, %f164, %f156;
	ld.shared.f32 	%f166, [%r143+3648];
	fma.rn.f32 	%f167, %f161, %f166, %f158;
	ld.shared.f32 	%f168, [%r143+3652];
	fma.rn.f32 	%f169, %f161, %f168, %f160;
	ld.shared.f32 	%f170, [%r139+60];
	ld.shared.f32 	%f171, [%r143+3900];
	fma.rn.f32 	%f204, %f170, %f171, %f163;
	ld.shared.f32 	%f172, [%r143+3904];
	fma.rn.f32 	%f203, %f170, %f172, %f165;
	ld.shared.f32 	%f173, [%r143+3908];
	fma.rn.f32 	%f202, %f170, %f173, %f167;
	ld.shared.f32 	%f174, [%r143+3912];
	fma.rn.f32 	%f201, %f170, %f174, %f169;
	bar.sync 	0;
	add.s32 	%r158, %r158, 1;
	setp.ne.s32 	%p44, %r158, %r37;
	@%p44 bra 	$L__BB2_26;
$L__BB2_36:
	ld.param.u32 	%r151, [steel_gemm_sparse_gather_nax_kernel_param_8];
	setp.ge.s32 	%p45, %r4, %r151;
	@%p45 bra 	$L__BB2_54;
	ld.param.u64 	%rd31, [steel_gemm_sparse_gather_nax_kernel_param_2];
	cvta.to.global.u64 	%rd3, %rd31;
	setp.eq.f32 	%p46, %f26, 0f00000000;
	mad.lo.s32 	%r57, %r62, %r4, %r6;
	@%p46 bra 	$L__BB2_46;
	setp.ge.s32 	%p51, %r6, %r62;
	mul.wide.u32 	%rd30, %r57, 4;
	add.s64 	%rd4, %rd3, %rd30;
	@%p51 bra 	$L__BB2_40;
	ld.global.f32 	%f179, [%rd4];
	mul.f32 	%f180, %f26, %f179;
	fma.rn.f32 	%f181, %f25, %f204, %f180;
	st.global.f32 	[%rd4], %f181;
$L__BB2_40:
	add.s32 	%r147, %r6, 1;
	setp.ge.s32 	%p52, %r147, %r62;
	@%p52 bra 	$L__BB2_42;
	ld.global.f32 	%f182, [%rd4+4];
	mul.f32 	%f183, %f26, %f182;
	fma.rn.f32 	%f184, %f25, %f203, %f183;
	st.global.f32 	[%rd4+4], %f184;
$L__BB2_42:
	add.s32 	%r148, %r6, 2;
	setp.ge.s32 	%p53, %r148, %r62;
	@%p53 bra 	$L__BB2_44;
	ld.global.f32 	%f185, [%rd4+8];
	mul.f32 	%f186, %f26, %f185;
	fma.rn.f32 	%f187, %f25, %f202, %f186;
	st.global.f32 	[%rd4+8], %f187;
$L__BB2_44:
	add.s32 	%r149, %r6, 3;
	setp.ge.s32 	%p54, %r149, %r62;
	@%p54 bra 	$L__BB2_54;
	ld.global.f32 	%f188, [%rd4+12];
	mul.f32 	%f189, %f26, %f188;
	fma.rn.f32 	%f190, %f25, %f201, %f189;
	st.global.f32 	[%rd4+12], %f190;
	bra.uni 	$L__BB2_54;
$L__BB2_46:
	setp.ge.s32 	%p47, %r6, %r62;
	mul.wide.u32 	%rd29, %r57, 4;
	add.s64 	%rd5, %rd3, %rd29;
	@%p47 bra 	$L__BB2_48;
	mul.f32 	%f175, %f25, %f204;
	st.global.f32 	[%rd5], %f175;
$L__BB2_48:
	add.s32 	%r144, %r6, 1;
	setp.ge.s32 	%p48, %r144, %r62;
	@%p48 bra 	$L__BB2_50;
	mul.f32 	%f176, %f25, %f203;
	st.global.f32 	[%rd5+4], %f176;
$L__BB2_50:
	add.s32 	%r145, %r6, 2;
	setp.ge.s32 	%p49, %r145, %r62;
	@%p49 bra 	$L__BB2_52;
	mul.f32 	%f177, %f25, %f202;
	st.global.f32 	[%rd5+8], %f177;
$L__BB2_52:
	add.s32 	%r146, %r6, 3;
	setp.ge.s32 	%p50, %r146, %r62;
	@%p50 bra 	$L__BB2_54;
	mul.f32 	%f178, %f25, %f201;
	st.global.f32 	[%rd5+12], %f178;
$L__BB2_54:
	ret;

}
	// .globl	steel_embedding_gather_nax_kernel
.visible .entry steel_embedding_gather_nax_kernel(
	.param .u64 .ptr .align 1 steel_embedding_gather_nax_kernel_param_0,
	.param .u64 .ptr .align 1 steel_embedding_gather_nax_kernel_param_1,
	.param .u64 .ptr .align 1 steel_embedding_gather_nax_kernel_param_2,
	.param .u64 .ptr .align 1 steel_embedding_gather_nax_kernel_param_3,
	.param .u32 steel_embedding_gather_nax_kernel_param_4,
	.param .u32 steel_embedding_gather_nax_kernel_param_5,
	.param .u32 steel_embedding_gather_nax_kernel_param_6,
	.param .u32 steel_embedding_gather_nax_kernel_param_7,
	.param .f32 steel_embedding_gather_nax_kernel_param_8
)
{
	.reg .pred 	%p<43>;
	.reg .b32 	%r<148>;
	.reg .b32 	%f<192>;
	.reg .b64 	%rd<26>;
	// demoted variable
	.shared .align 4 .b8 _ZZ33steel_embedding_gather_nax_kernelE2Es[13056];
	// demoted variable
	.shared .align 4 .b8 _ZZ33steel_embedding_gather_nax_kernelE2Ws[12480];
	// demoted variable
	.shared .align 4 .b8 _ZZ33steel_embedding_gather_nax_kernelE11token_cache[256];
	ld.param.u64 	%rd6, [steel_embedding_gather_nax_kernel_param_0];
	ld.param.u64 	%rd7, [steel_embedding_gather_nax_kernel_param_1];
	ld.param.u64 	%rd5, [steel_embedding_gather_nax_kernel_param_3];
	ld.param.u32 	%r55, [steel_embedding_gather_nax_kernel_param_4];
	ld.param.u32 	%r56, [steel_embedding_gather_nax_kernel_param_5];
	ld.param.u32 	%r57, [steel_embedding_gather_nax_kernel_param_6];
	ld.param.u32 	%r58, [steel_embedding_gather_nax_kernel_param_7];
	ld.param.f32 	%f25, [steel_embedding_gather_nax_kernel_param_8];
	cvta.to.global.u64 	%rd1, %rd6;
	cvta.to.global.u64 	%rd2, %rd7;
	mov.u32 	%r59, %ctaid.x;
	mov.u32 	%r60, %ctaid.y;
	mov.u32 	%r1, %tid.x;
	shr.u32 	%r61, %r1, 4;
	shl.b32 	%r62, %r1, 2;
	and.b32  	%r2, %r62, 60;
	shl.b32 	%r3, %r59, 6;
	or.b32  	%r4, %r3, %r61;
	shl.b32 	%r5, %r60, 6;
	or.b32  	%r6, %r2, %r5;
	setp.gt.u32 	%p1, %r1, 63;
	@%p1 bra 	$L__BB3_4;
	add.s32 	%r7, %r3, %r1;
	setp.ge.s32 	%p2, %r7, %r58;
	mov.b32 	%r138, -1;
	@%p2 bra 	$L__BB3_3;
	cvta.to.global.u64 	%rd8, %rd5;
	mul.wide.u32 	%rd9, %r7, 4;
	add.s64 	%rd10, %rd8, %rd9;
	ld.global.nc.u32 	%r138, [%rd10];
$L__BB3_3:
	mov.u32 	%r65, _ZZ33steel_embedding_gather_nax_kernelE11token_cache;
	add.s32 	%r66, %r65, %r62;
	st.shared.u32 	[%r66], %r138;
$L__BB3_4:
	bar.sync 	0;
	add.s32 	%r67, %r56, 15;
	shr.s32 	%r68, %r67, 31;
	shr.u32 	%r69, %r68, 28;
	add.s32 	%r70, %r67, %r69;
	shr.s32 	%r10, %r70, 4;
	setp.lt.s32 	%p3, %r56, 1;
	@%p3 bra 	$L__BB3_22;
	and.b32  	%r11, %r1, 15;
	mov.u32 	%r73, _ZZ33steel_embedding_gather_nax_kernelE2Es;
	add.s32 	%r12, %r73, %r2;
	mov.u32 	%r139, %r1;
$L__BB3_6:
	setp.ge.u32 	%p4, %r11, %r56;
	shr.u32 	%r14, %r139, 4;
	shl.b32 	%r74, %r14, 2;
	mov.u32 	%r75, _ZZ33steel_embedding_gather_nax_kernelE11token_cache;
	add.s32 	%r76, %r75, %r74;
	ld.shared.u32 	%r15, [%r76];
	setp.lt.s32 	%p5, %r15, 0;
	setp.ge.s32 	%p6, %r15, %r55;
	or.pred  	%p7, %p5, %p6;
	mov.f32 	%f178, 0f00000000;
	or.pred  	%p8, %p7, %p4;
	@%p8 bra 	$L__BB3_8;
	mad.lo.s32 	%r77, %r15, %r56, %r11;
	mul.wide.u32 	%rd11, %r77, 4;
	add.s64 	%rd12, %rd1, %rd11;
	ld.global.nc.f32 	%f178, [%rd12];
$L__BB3_8:
	mad.lo.s32 	%r78, %r14, 68, %r12;
	st.shared.f32 	[%r78], %f178;
	add.s32 	%r16, %r139, 256;
	setp.lt.u32 	%p9, %r139, 768;
	mov.u32 	%r139, %r16;
	@%p9 bra 	$L__BB3_6;
	and.b32  	%r79, %r1, 63;
	add.s32 	%r17, %r79, %r5;
	and.b32  	%r81, %r62, 252;
	mov.u32 	%r82, _ZZ33steel_embedding_gather_nax_kernelE2Ws;
	add.s32 	%r18, %r82, %r81;
	mov.u32 	%r140, %r1;
$L__BB3_10:
	setp.ge.s32 	%p10, %r17, %r57;
	shr.u32 	%r20, %r140, 6;
	setp.ge.s32 	%p11, %r20, %r56;
	mov.f32 	%f179, 0f00000000;
	or.pred  	%p12, %p11, %p10;
	@%p12 bra 	$L__BB3_12;
	mad.lo.s32 	%r84, %r20, %r57, %r17;
	mul.wide.u32 	%rd13, %r84, 4;
	add.s64 	%rd14, %rd2, %rd13;
	ld.global.nc.f32 	%f179, [%rd14];
$L__BB3_12:
	mad.lo.s32 	%r85, %r20, 260, %r18;
	st.shared.f32 	[%r85], %f179;
	add.s32 	%r21, %r140, 256;
	setp.lt.u32 	%p13, %r140, 768;
	mov.u32 	%r140, %r21;
	@%p13 bra 	$L__BB3_10;
	setp.lt.s32 	%p14, %r56, 17;
	@%p14 bra 	$L__BB3_22;
	or.b32  	%r22, %r11, 16;
	add.s32 	%r23, %r12, 4352;
	mov.u32 	%r141, %r1;
$L__BB3_15:
	setp.ge.s32 	%p15, %r22, %r56;
	shr.u32 	%r25, %r141, 4;
	shl.b32 	%r87, %r25, 2;
	add.s32 	%r89, %r75, %r87;
	ld.shared.u32 	%r26, [%r89];
	setp.lt.s32 	%p16, %r26, 0;
	setp.ge.s32 	%p17, %r26, %r55;
	or.pred  	%p18, %p17, %p15;
	mov.f32 	%f180, 0f00000000;
	or.pred  	%p19, %p18, %p16;
	@%p19 bra 	$L__BB3_17;
	mad.lo.s32 	%r90, %r26, %r56, %r11;
	mul.wide.u32 	%rd15, %r90, 4;
	add.s64 	%rd16, %rd1, %rd15;
	ld.global.nc.f32 	%f180, [%rd16+64];
$L__BB3_17:
	mad.lo.s32 	%r91, %r25, 68, %r23;
	st.shared.f32 	[%r91], %f180;
	add.s32 	%r27, %r141, 256;
	setp.lt.u32 	%p20, %r141, 768;
	mov.u32 	%r141, %r27;
	@%p20 bra 	$L__BB3_15;
	add.s32 	%r28, %r18, 4160;
	mov.u32 	%r142, %r1;
$L__BB3_19:
	setp.ge.s32 	%p21, %r17, %r57;
	shr.u32 	%r30, %r142, 6;
	add.s32 	%r31, %r30, 16;
	setp.ge.s32 	%p22, %r31, %r56;
	mov.f32 	%f181, 0f00000000;
	or.pred  	%p23, %p22, %p21;
	@%p23 bra 	$L__BB3_21;
	mad.lo.s32 	%r93, %r31, %r57, %r17;
	mul.wide.u32 	%rd17, %r93, 4;
	add.s64 	%rd18, %rd2, %rd17;
	ld.global.nc.f32 	%f181, [%rd18];
$L__BB3_21:
	mad.lo.s32 	%r94, %r30, 260, %r28;
	st.shared.f32 	[%r94], %f181;
	add.s32 	%r32, %r142, 256;
	setp.lt.u32 	%p24, %r142, 768;
	mov.u32 	%r142, %r32;
	@%p24 bra 	$L__BB3_19;
$L__BB3_22:
	setp.lt.s32 	%p25, %r56, 1;
	bar.sync 	0;
	mov.f32 	%f188, 0f00000000;
	mov.f32 	%f189, %f188;
	mov.f32 	%f190, %f188;
	mov.f32 	%f191, %f188;
	@%p25 bra 	$L__BB3_34;
	and.b32  	%r33, %r1, 15;
	and.b32  	%r96, %r1, 63;
	max.s32 	%r34, %r10, 1;
	add.s32 	%r35, %r96, %r5;
	mov.b32 	%r143, 0;
	mov.f32 	%f188, 0f00000000;
$L__BB3_24:
	add.s32 	%r37, %r143, 2;
	setp.ge.s32 	%p26, %r37, %r10;
	@%p26 bra 	$L__BB3_33;
	shr.u32 	%r97, %r1, 4;
	shl.b32 	%r98, %r97, 2;
	mov.u32 	%r99, _ZZ33steel_embedding_gather_nax_kernelE11token_cache;
	add.s32 	%r144, %r99, %r98;
	shl.b32 	%r39, %r37, 4;
	or.b32  	%r40, %r33, %r39;
	mul.lo.s32 	%r100, %r143, 4352;
	mul.hi.u32 	%r101, %r37, -1431655765;
	shr.u32 	%r102, %r101, 1;
	mul.lo.s32 	%r103, %r102, 13056;
	sub.s32 	%r104, %r100, %r103;
	shl.b32 	%r105, %r33, 2;
	mad.lo.s32 	%r106, %r97, 68, %r105;
	mov.u32 	%r107, _ZZ33steel_embedding_gather_nax_kernelE2Es;
	add.s32 	%r108, %r106, %r107;
	add.s32 	%r109, %r108, %r104;
	add.s32 	%r145, %r109, 8704;
	mov.u32 	%r146, %r1;
$L__BB3_26:
	setp.ge.s32 	%p27, %r40, %r56;
	ld.shared.u32 	%r45, [%r144];
	setp.lt.s32 	%p28, %r45, 0;
	setp.ge.s32 	%p29, %r45, %r55;
	or.pred  	%p30, %p29, %p27;
	mov.f32 	%f186, 0f00000000;
	or.pred  	%p31, %p30, %p28;
	@%p31 bra 	$L__BB3_28;
	mad.lo.s32 	%r110, %r45, %r56, %r40;
	mul.wide.u32 	%rd19, %r110, 4;
	add.s64 	%rd20, %rd1, %rd19;
	ld.global.nc.f32 	%f186, [%rd20];
$L__BB3_28:
	st.shared.f32 	[%r145], %f186;
	add.s32 	%r46, %r146, 256;
	add.s32 	%r145, %r145, 1088;
	add.s32 	%r144, %r144, 64;
	setp.lt.u32 	%p32, %r146, 768;
	mov.u32 	%r146, %r46;
	@%p32 bra 	$L__BB3_26;
	mul.hi.u32 	%r111, %r37, -1431655765;
	shr.u32 	%r112, %r111, 1;
	mul.lo.s32 	%r113, %r112, 3;
	sub.s32 	%r114, %r37, %r113;
	shl.b32 	%r115, %r1, 2;
	and.b32  	%r116, %r115, 252;
	mov.u32 	%r117, _ZZ33steel_embedding_gather_nax_kernelE2Ws;
	add.s32 	%r118, %r117, %r116;
	mad.lo.s32 	%r49, %r114, 4160, %r118;
	mov.u32 	%r147, %r1;
$L__BB3_30:
	setp.ge.s32 	%p33, %r35, %r57;
	shr.u32 	%r51, %r147, 6;
	add.s32 	%r52, %r51, %r39;
	setp.ge.s32 	%p34, %r52, %r56;
	mov.f32 	%f187, 0f00000000;
	or.pred  	%p35, %p34, %p33;
	@%p35 bra 	$L__BB3_32;
	mad.lo.s32 	%r120, %r52, %r57, %r35;
	mul.wide.s32 	%rd21, %r120, 4;
	add.s64 	%rd22, %rd2, %rd21;
	ld.global.nc.f32 	%f187, [%rd22];
$L__BB3_32:
	mad.lo.s32 	%r121, %r51, 260, %r49;
	st.shared.f32 	[%r121], %f187;
	add.s32 	%r53, %r147, 256;
	setp.lt.u32 	%p36, %r147, 768;
	mov.u32 	%r147, %r53;
	@%p36 bra 	$L__BB3_30;
$L__BB3_33:
	mul.hi.u32 	%r122, %r143, -1431655765;
	shr.u32 	%r123, %r122, 1;
	mul.lo.s32 	%r124, %r123, 3;
	sub.s32 	%r125, %r143, %r124;
	shr.u32 	%r126, %r1, 4;
	mov.u32 	%r127, _ZZ33steel_embedding_gather_nax_kernelE2Es;
	mad.lo.s32 	%r128, %r126, 68, %r127;
	mad.lo.s32 	%r129, %r125, 4352, %r128;
	mov.u32 	%r130, _ZZ33steel_embedding_gather_nax_kernelE2Ws;
	mad.lo.s32 	%r131, %r125, 4160, %r130;
	ld.shared.f32 	%f34, [%r129];
	shl.b32 	%r132, %r2, 2;
	add.s32 	%r133, %r131, %r132;
	ld.shared.f32 	%f35, [%r133];
	fma.rn.f32 	%f36, %f34, %f35, %f191;
	ld.shared.f32 	%f37, [%r133+4];
	fma.rn.f32 	%f38, %f34, %f37, %f190;
	ld.shared.f32 	%f39, [%r133+8];
	fma.rn.f32 	%f40, %f34, %f39, %f189;
	ld.shared.f32 	%f41, [%r133+12];
	fma.rn.f32 	%f42, %f34, %f41, %f188;
	ld.shared.f32 	%f43, [%r129+4];
	ld.shared.f32 	%f44, [%r133+260];
	fma.rn.f32 	%f45, %f43, %f44, %f36;
	ld.shared.f32 	%f46, [%r133+264];
	fma.rn.f32 	%f47, %f43, %f46, %f38;
	ld.shared.f32 	%f48, [%r133+268];
	fma.rn.f32 	%f49, %f43, %f48, %f40;
	ld.shared.f32 	%f50, [%r133+272];
	fma.rn.f32 	%f51, %f43, %f50, %f42;
	ld.shared.f32 	%f52, [%r129+8];
	ld.shared.f32 	%f53, [%r133+520];
	fma.rn.f32 	%f54, %f52, %f53, %f45;
	ld.shared.f32 	%f55, [%r133+524];
	fma.rn.f32 	%f56, %f52, %f55, %f47;
	ld.shared.f32 	%f57, [%r133+528];
	fma.rn.f32 	%f58, %f52, %f57, %f49;
	ld.shared.f32 	%f59, [%r133+532];
	fma.rn.f32 	%f60, %f52, %f59, %f51;
	ld.shared.f32 	%f61, [%r129+12];
	ld.shared.f32 	%f62, [%r133+780];
	fma.rn.f32 	%f63, %f61, %f62, %f54;
	ld.shared.f32 	%f64, [%r133+784];
	fma.rn.f32 	%f65, %f61, %f64, %f56;
	ld.shared.f32 	%f66, [%r133+788];
	fma.rn.f32 	%f67, %f61, %f66, %f58;
	ld.shared.f32 	%f68, [%r133+792];
	fma.rn.f32 	%f69, %f61, %f68, %f60;
	ld.shared.f32 	%f70, [%r129+16];
	ld.shared.f32 	%f71, [%r133+1040];
	fma.rn.f32 	%f72, %f70, %f71, %f63;
	ld.shared.f32 	%f73, [%r133+1044];
	fma.rn.f32 	%f74, %f70, %f73, %f65;
	ld.shared.f32 	%f75, [%r133+1048];
	fma.rn.f32 	%f76, %f70, %f75, %f67;
	ld.shared.f32 	%f77, [%r133+1052];
	fma.rn.f32 	%f78, %f70, %f77, %f69;
	ld.shared.f32 	%f79, [%r129+20];
	ld.shared.f32 	%f80, [%r133+1300];
	fma.rn.f32 	%f81, %f79, %f80, %f72;
	ld.shared.f32 	%f82, [%r133+1304];
	fma.rn.f32 	%f83, %f79, %f82, %f74;
	ld.shared.f32 	%f84, [%r133+1308];
	fma.rn.f32 	%f85, %f79, %f84, %f76;
	ld.shared.f32 	%f86, [%r133+1312];
	fma.rn.f32 	%f87, %f79, %f86, %f78;
	ld.shared.f32 	%f88, [%r129+24];
	ld.shared.f32 	%f89, [%r133+1560];
	fma.rn.f32 	%f90, %f88, %f89, %f81;
	ld.shared.f32 	%f91, [%r133+1564];
	fma.rn.f32 	%f92, %f88, %f91, %f83;
	ld.shared.f32 	%f93, [%r133+1568];
	fma.rn.f32 	%f94, %f88, %f93, %f85;
	ld.shared.f32 	%f95, [%r133+1572];
	fma.rn.f32 	%f96, %f88, %f95, %f87;
	ld.shared.f32 	%f97, [%r129+28];
	ld.shared.f32 	%f98, [%r133+1820];
	fma.rn.f32 	%f99, %f97, %f98, %f90;
	ld.shared.f32 	%f100, [%r133+1824];
	fma.rn.f32 	%f101, %f97, %f100, %f92;
	ld.shared.f32 	%f102, [%r133+1828];
	fma.rn.f32 	%f103, %f97, %f102, %f94;
	ld.shared.f32 	%f104, [%r133+1832];
	fma.rn.f32 	%f105, %f97, %f104, %f96;
	ld.shared.f32 	%f106, [%r129+32];
	ld.shared.f32 	%f107, [%r133+2080];
	fma.rn.f32 	%f108, %f106, %f107, %f99;
	ld.shared.f32 	%f109, [%r133+2084];
	fma.rn.f32 	%f110, %f106, %f109, %f101;
	ld.shared.f32 	%f111, [%r133+2088];
	fma.rn.f32 	%f112, %f106, %f111, %f103;
	ld.shared.f32 	%f113, [%r133+2092];
	fma.rn.f32 	%f114, %f106, %f113, %f105;
	ld.shared.f32 	%f115, [%r129+36];
	ld.shared.f32 	%f116, [%r133+2340];
	fma.rn.f32 	%f117, %f115, %f116, %f108;
	ld.shared.f32 	%f118, [%r133+2344];
	fma.rn.f32 	%f119, %f115, %f118, %f110;
	ld.shared.f32 	%f120, [%r133+2348];
	fma.rn.f32 	%f121, %f115, %f120, %f112;
	ld.shared.f32 	%f122, [%r133+2352];
	fma.rn.f32 	%f123, %f115, %f122, %f114;
	ld.shared.f32 	%f124, [%r129+40];
	ld.shared.f32 	%f125, [%r133+2600];
	fma.rn.f32 	%f126, %f124, %f125, %f117;
	ld.shared.f32 	%f127, [%r133+2604];
	fma.rn.f32 	%f128, %f124, %f127, %f119;
	ld.shared.f32 	%f129, [%r133+2608];
	fma.rn.f32 	%f130, %f124, %f129, %f121;
	ld.shared.f32 	%f131, [%r133+2612];
	fma.rn.f32 	%f132, %f124, %f131, %f123;
	ld.shared.f32 	%f133, [%r129+44];
	ld.shared.f32 	%f134, [%r133+2860];
	fma.rn.f32 	%f135, %f133, %f134, %f126;
	ld.shared.f32 	%f136, [%r133+2864];
	fma.rn.f32 	%f137, %f133, %f136, %f128;
	ld.shared.f32 	%f138, [%r133+2868];
	fma.rn.f32 	%f139, %f133, %f138, %f130;
	ld.shared.f32 	%f140, [%r133+2872];
	fma.rn.f32 	%f141, %f133, %f140, %f132;
	ld.shared.f32 	%f142, [%r129+48];
	ld.shared.f32 	%f143, [%r133+3120];
	fma.rn.f32 	%f144, %f142, %f143, %f135;
	ld.shared.f32 	%f145, [%r133+3124];
	fma.rn.f32 	%f146, %f142, %f145, %f137;
	ld.shared.f32 	%f147, [%r133+3128];
	fma.rn.f32 	%f148, %f142, %f147, %f139;
	ld.shared.f32 	%f149, [%r133+3132];
	fma.rn.f32 	%f150, %f142, %f149, %f141;
	ld.shared.f32 	%f151, [%r129+52];
	ld.shared.f32 	%f152, [%r133+3380];
	fma.rn.f32 	%f153, %f151, %f152, %f144;
	ld.shared.f32 	%f154, [%r133+3384];
	fma.rn.f32 	%f155, %f151, %f154, %f146;
	ld.shared.f32 	%f156, [%r133+3388];
	fma.rn.f32 	%f157, %f151, %f156, %f148;
	ld.shared.f32 	%f158, [%r133+3392];
	fma.rn.f32 	%f159, %f151, %f158, %f150;
	ld.shared.f32 	%f160, [%r129+56];
	ld.shared.f32 	%f161, [%r133+3640];
	fma.rn.f32 	%f162, %f160, %f161, %f153;
	ld.shared.f32 	%f163, [%r133+3644];
	fma.rn.f32 	%f164, %f160, %f163, %f155;
	ld.shared.f32 	%f165, [%r133+3648];
	fma.rn.f32 	%f166, %f160, %f165, %f157;
	ld.shared.f32 	%f167, [%r133+3652];
	fma.rn.f32 	%f168, %f160, %f167, %f159;
	ld.shared.f32 	%f169, [%r129+60];
	ld.shared.f32 	%f170, [%r133+3900];
	fma.rn.f32 	%f191, %f169, %f170, %f162;
	ld.shared.f32 	%f171, [%r133+3904];
	fma.rn.f32 	%f190, %f169, %f171, %f164;
	ld.shared.f32 	%f172, [%r133+3908];
	fma.rn.f32 	%f189, %f169, %f172, %f166;
	ld.shared.f32 	%f173, [%r133+3912];
	fma.rn.f32 	%f188, %f169, %f173, %f168;
	bar.sync 	0;
	add.s32 	%r143, %r143, 1;
	setp.ne.s32 	%p37, %r143, %r34;
	@%p37 bra 	$L__BB3_24;
$L__BB3_34:
	setp.ge.s32 	%p38, %r4, %r58;
	@%p38 bra 	$L__BB3_43;
	ld.param.u64 	%rd25, [steel_embedding_gather_nax_kernel_param_2];
	mad.lo.s32 	%r134, %r57, %r4, %r6;
	setp.ge.s32 	%p39, %r6, %r57;
	cvta.to.global.u64 	%rd23, %rd25;
	mul.wide.u32 	%rd24, %r134, 4;
	add.s64 	%rd3, %rd23, %rd24;
	@%p39 bra 	$L__BB3_37;
	mul.f32 	%f174, %f25, %f191;
	st.global.f32 	[%rd3], %f174;
$L__BB3_37:
	add.s32 	%r135, %r6, 1;
	setp.ge.s32 	%p40, %r135, %r57;
	@%p40 bra 	$L__BB3_39;
	mul.f32 	%f175, %f25, %f190;
	st.global.f32 	[%rd3+4], %f175;
$L__BB3_39:
	add.s32 	%r136, %r6, 2;
	setp.ge.s32 	%p41, %r136, %r57;
	@%p41 bra 	$L__BB3_41;
	mul.f32 	%f176, %f25, %f189;
	st.global.f32 	[%rd3+8], %f176;
$L__BB3_41:
	add.s32 	%r137, %r6, 3;
	setp.ge.s32 	%p42, %r137, %r57;
	@%p42 bra 	$L__BB3_43;
	mul.f32 	%f177, %f25, %f188;
	st.global.f32 	[%rd3+12], %f177;
$L__BB3_43:
	ret;

}


// ===== COMPILED SASS (sm_100) =====

	.target	sm_100

	.elftype	@"ET_EXEC"


//--------------------- .note.nv.tkinfo           --------------------------
	.section	.note.nv.tkinfo,"",@"SHT_NOTE"
	.sectionflags	@"SHF_NOTE_NV_TKINFO"
	.tkinfo
        /*0018*/ 	.word	0x00000002
        /*0030*/ 	.string	""
        /*0030*/ 	.string	"ptxas"
        /*0030*/ 	.string	"Cuda compilation tools, release 13.0, V13.0.88"
        /*0030*/ 	.string	"Build cuda_13.0.r13.0/compiler.36424714_0"
        /*0030*/ 	.string	"-arch sm_100 -m 64 "



//--------------------- .note.nv.cuinfo           --------------------------
	.section	.note.nv.cuinfo,"",@"SHT_NOTE"
	.sectionflags	@"SHF_NOTE_NV_CUINFO"
        /*0018*/ 	.short	0x0002
        /*001a*/ 	.short	0x0064
        /*001c*/ 	.short	0x0082
	.zero		2


//--------------------- .nv.info                  --------------------------
	.section	.nv.info,"",@"SHT_CUDA_INFO"
	.align	4


	//----- nvinfo : EIATTR_REGCOUNT
	.align		4
        /*0000*/ 	.byte	0x04, 0x2f
        /*0002*/ 	.short	(.L_1 - .L_0)
	.align		4
.L_0:
        /*0004*/ 	.word	index@(steel_gemm_gather_a_nax_kernel)
        /*0008*/ 	.word	0x00000020


	//----- nvinfo : EIATTR_FRAME_SIZE
	.align		4
.L_1:
        /*000c*/ 	.byte	0x04, 0x11
        /*000e*/ 	.short	(.L_3 - .L_2)
	.align		4
.L_2:
        /*0010*/ 	.word	index@(steel_gemm_gather_a_nax_kernel)
        /*0014*/ 	.word	0x00000000


	//----- nvinfo : EIATTR_REGCOUNT
	.align		4
.L_3:
        /*0018*/ 	.byte	0x04, 0x2f
        /*001a*/ 	.short	(.L_5 - .L_4)
	.align		4
.L_4:
        /*001c*/ 	.word	index@(steel_gemm_gather_b_nax_kernel)
        /*0020*/ 	.word	0x0000001f


	//----- nvinfo : EIATTR_FRAME_SIZE
	.align		4
.L_5:
        /*0024*/ 	.byte	0x04, 0x11
        /*0026*/ 	.short	(.L_7 - .L_6)
	.align		4
.L_6:
        /*0028*/ 	.word	index@(steel_gemm_gather_b_nax_kernel)
        /*002c*/ 	.word	0x00000000


	//----- nvinfo : EIATTR_REGCOUNT
	.align		4
.L_7:
        /*0030*/ 	.byte	0x04, 0x2f
        /*0032*/ 	.short	(.L_9 - .L_8)
	.align		4
.L_8:
        /*0034*/ 	.word	index@(steel_gemm_sparse_gather_nax_kernel)
        /*0038*/ 	.word	0x00000020


	//----- nvinfo : EIATTR_FRAME_SIZE
	.align		4
.L_9:
        /*003c*/ 	.byte	0x04, 0x11
        /*003e*/ 	.short	(.L_11 - .L_10)
	.align		4
.L_10:
        /*0040*/ 	.word	index@(steel_gemm_sparse_gather_nax_kernel)
        /*0044*/ 	.word	0x00000000


	//----- nvinfo : EIATTR_REGCOUNT
	.align		4
.L_11:
        /*0048*/ 	.byte	0x04, 0x2f
        /*004a*/ 	.short	(.L_13 - .L_12)
	.align		4
.L_12:
        /*004c*/ 	.word	index@(steel_embedding_gather_nax_kernel)
        /*0050*/ 	.word	0x00000020


	//----- nvinfo : EIATTR_FRAME_SIZE
	.align		4
.L_13:
        /*0054*/ 	.byte	0x04, 0x11
        /*0056*/ 	.short	(.L_15 - .L_14)
	.align		4
.L_14:
        /*0058*/ 	.word	index@(steel_embedding_gather_nax_kernel)
        /*005c*/ 	.word	0x00000000


	//----- nvinfo : EIATTR_MIN_STACK_SIZE
	.align		4
.L_15:
        /*0060*/ 	.byte	0x04, 0x12
        /*0062*/ 	.short	(.L_17 - .L_16)
	.align		4
.L_16:
        /*0064*/ 	.word	index@(steel_embedding_gather_nax_kernel)
        /*0068*/ 	.word	0x00000000


	//----- nvinfo : EIATTR_MIN_STACK_SIZE
	.align		4
.L_17:
        /*006c*/ 	.byte	0x04, 0x12
        /*006e*/ 	.short	(.L_19 - .L_18)
	.align		4
.L_18:
        /*0070*/ 	.word	index@(steel_gemm_sparse_gather_nax_kernel)
        /*0074*/ 	.word	0x00000000


	//----- nvinfo : EIATTR_MIN_STACK_SIZE
	.align		4
.L_19:
        /*0078*/ 	.byte	0x04, 0x12
        /*007a*/ 	.short	(.L_21 - .L_20)
	.align		4
.L_20:
        /*007c*/ 	.word	index@(steel_gemm_gather_b_nax_kernel)
        /*0080*/ 	.word	0x00000000


	//----- nvinfo : EIATTR_MIN_STACK_SIZE
	.align		4
.L_21:
        /*0084*/ 	.byte	0x04, 0x12
        /*0086*/ 	.short	(.L_23 - .L_22)
	.align		4
.L_22:
        /*0088*/ 	.word	index@(steel_gemm_gather_a_nax_kernel)
        /*008c*/ 	.word	0x00000000
.L_23:


//--------------------- .nv.compat                --------------------------
	.section	.nv.compat,"",@"SHT_CUDA_COMPAT_INFO"
	.align	4
        /*0000*/ 	.byte	0x02, 0x09, 0x00, 0x00, 0x02, 0x02, 0x01, 0x00, 0x02, 0x05, 0x05, 0x00, 0x03, 0x07, 0x01, 0x01
        /*0010*/ 	.byte	0x02, 0x03, 0x00, 0x00, 0x02, 0x06, 0x01, 0x00, 0x04, 0x0b, 0x08, 0x00, 0x09, 0x00, 0x00, 0x00
        /*0020*/ 	.byte	0x00, 0x00, 0x00, 0x00


//--------------------- .nv.info.steel_embedding_gather_nax_kernel --------------------------
	.section	.nv.info.steel_embedding_gather_nax_kernel,"",@"SHT_CUDA_INFO"
	.sectionflags	@""
	.align	4


	//----- nvinfo : EIATTR_CUDA_API_VERSION
	.align		4
        /*0000*/ 	.byte	0x04, 0x37
        /*0002*/ 	.short	(.L_25 - .L_24)
.L_24:
        /*0004*/ 	.word	0x00000082


	//----- nvinfo : EIATTR_KPARAM_INFO
	.align		4
.L_25:
        /*0008*/ 	.byte	0x04, 0x17
        /*000a*/ 	.short	(.L_27 - .L_26)
.L_26:
        /*000c*/ 	.word	0x00000000
        /*0010*/ 	.short	0x0008
        /*0012*/ 	.short	0x0030
        /*0014*/ 	.byte	0x00, 0xf0, 0x11, 0x00


	//----- nvinfo : EIATTR_KPARAM_INFO
	.align		4
.L_27:
        /*0018*/ 	.byte	0x04, 0x17
        /*001a*/ 	.short	(.L_29 - .L_28)
.L_28:
        /*001c*/ 	.word	0x00000000
        /*0020*/ 	.short	0x0007
        /*0022*/ 	.short	0x002c
        /*0024*/ 	.byte	0x00, 0xf0, 0x11, 0x00


	//----- nvinfo : EIATTR_KPARAM_INFO
	.align		4
.L_29:
        /*0028*/ 	.byte	0x04, 0x17
        /*002a*/ 	.short	(.L_31 - .L_30)
.L_30:
        /*002c*/ 	.word	0x00000000
        /*0030*/ 	.short	0x0006
        /*0032*/ 	.short	0x0028
        /*0034*/ 	.byte	0x00, 0xf0, 0x11, 0x00


	//----- nvinfo : EIATTR_KPARAM_INFO
	.align		4
.L_31:
        /*0038*/ 	.byte	0x04, 0x17
        /*003a*/ 	.short	(.L_33 - .L_32)
.L_32:
        /*003c*/ 	.word	0x00000000
        /*0040*/ 	.short	0x0005
        /*0042*/ 	.short	0x0024
        /*0044*/ 	.byte	0x00, 0xf0, 0x11, 0x00


	//----- nvinfo : EIATTR_KPARAM_INFO
	.align		4
.L_33:
        /*0048*/ 	.byte	0x04, 0x17
        /*004a*/ 	.short	(.L_35 - .L_34)
.L_34:
        /*004c*/ 	.word	0x00000000
        /*0050*/ 	.short	0x0004
        /*0052*/ 	.short	0x0020
        /*0054*/ 	.byte	0x00, 0xf0, 0x11, 0x00


	//----- nvinfo : EIATTR_KPARAM_INFO
	.align		4
.L_35:
        /*0058*/ 	.byte	0x04, 0x17
        /*005a*/ 	.short	(.L_37 - .L_36)
.L_36:
        /*005c*/ 	.word	0x00000000
        /*0060*/ 	.short	0x0003
        /*0062*/ 	.short	0x0018
        /*0064*/ 	.byte	0x00, 0xf5, 0x21, 0x00


	//----- nvinfo : EIATTR_KPARAM_INFO
	.align		4
.L_37:
        /*0068*/ 	.byte	0x04, 0x17
        /*006a*/ 	.short	(.L_39 - .L_38)
.L_38:
        /*006c*/ 	.word	0x00000000
        /*0070*/ 	.short	0x0002
        /*0072*/ 	.short	0x0010
        /*0074*/ 	.byte	0x00, 0xf5, 0x21, 0x00


	//----- nvinfo : EIATTR_KPARAM_INFO
	.align		4
.L_39:
        /*0078*/ 	.byte	0x04, 0x17
        /*007a*/ 	.short	(.L_41 - .L_40)
.L_40:
        /*007c*/ 	.word	0x00000000
        /*0080*/ 	.short	0x0001
        /*0082*/ 	.short	0x0008
        /*0084*/ 	.byte	0x00, 0xf5, 0x21, 0x00


	//----- nvinfo : EIATTR_KPARAM_INFO
	.align		4
.L_41:
        /*0088*/ 	.byte	0x04, 0x17
        /*008a*/ 	.short	(.L_43 - .L_42)
.L_42:
        /*008c*/ 	.word	0x00000000
        /*0090*/ 	.short	0x0000
        /*0092*/ 	.short	0x0000
        /*0094*/ 	.byte	0x00, 0xf5, 0x21, 0x00


	//----- nvinfo : EIATTR_SPARSE_MMA_MASK
	.align		4
.L_43:
        /*0098*/ 	.byte	0x03, 0x50
        /*009a*/ 	.short	0x0000


	//----- nvinfo : EIATTR_MAXREG_COUNT
	.align		4
        /*009c*/ 	.byte	0x03, 0x1b
        /*009e*/ 	.short	0x00ff


	//----- nvinfo : EIATTR_NUM_BARRIERS
	.align		4
        /*00a0*/ 	.byte	0x02, 0x4c
        /*00a2*/ 	.byte	0x01
	.zero		1


	//----- nvinfo : EIATTR_MERCURY_ISA_VERSION
	.align		4
        /*00a4*/ 	.byte	0x03, 0x5f
        /*00a6*/ 	.short	0x0101


	//----- nvinfo : EIATTR_UNUSED_LOAD_BYTE_OFFSET
	.align		4
        /*00a8*/ 	.byte	0x04, 0x44
        /*00aa*/ 	.short	(.L_45 - .L_44)


	//   ....[0]....
.L_44:
        /*00ac*/ 	.word	0x00000fd0
        /*00b0*/ 	.word	0x0000fff0


	//   ....[1]....
        /*00b4*/ 	.word	0x000010b0
        /*00b8*/ 	.word	0x00000fff


	//   ....[2]....
        /*00bc*/ 	.word	0x00001190
        /*00c0*/ 	.word	0x0000fff0


	//   ....[3]....
        /*00c4*/ 	.word	0x00001250
        /*00c8*/ 	.word	0x00000fff


	//   ....[4]....
        /*00cc*/ 	.word	0x00001340
        /*00d0*/ 	.word	0x0000fff0


	//   ....[5]....
        /*00d4*/ 	.word	0x00001430
        /*00d8*/ 	.word	0x00000fff


	//   ....[6]....
        /*00dc*/ 	.word	0x00001500
        /*00e0*/ 	.word	0x0000fff0


	//   ....[7]....
        /*00e4*/ 	.word	0x000015e0
        /*00e8*/ 	.word	0x00000fff


	//----- nvinfo : EIATTR_VRC_CTA_INIT_COUNT
	.align		4
.L_45:
        /*00ec*/ 	.byte	0x02, 0x4a
	.zero		1
	.zero		1


	//----- nvinfo : EIATTR_EXIT_INSTR_OFFSETS
	.align		4
        /*00f0*/ 	.byte	0x04, 0x1c
        /*00f2*/ 	.short	(.L_47 - .L_46)


	//   ....[0]....
.L_46:
        /*00f4*/ 	.word	0x000016c0


	//   ....[1]....
        /*00f8*/ 	.word	0x00001810


	//   ....[2]....
        /*00fc*/ 	.word	0x00001850


	//----- nvinfo : EIATTR_CRS_STACK_SIZE
	.align		4
.L_47:
        /*0100*/ 	.byte	0x04, 0x1e
        /*0102*/ 	.short	(.L_49 - .L_48)
.L_48:
        /*0104*/ 	.word	0x00000000


	//----- nvinfo : EIATTR_CBANK_PARAM_SIZE
	.align		4
.L_49:
        /*0108*/ 	.byte	0x03, 0x19
        /*010a*/ 	.short	0x0034


	//----- nvinfo : EIATTR_PARAM_CBANK
	.align		4
        /*010c*/ 	.byte	0x04, 0x0a
        /*010e*/ 	.short	(.L_51 - .L_50)
	.align		4
.L_50:
        /*0110*/ 	.word	index@(.nv.constant0.steel_embedding_gather_nax_kernel)
        /*0114*/ 	.short	0x0380
        /*0116*/ 	.short	0x0034


	//----- nvinfo : EIATTR_SW_WAR
	.align		4
.L_51:
        /*0118*/ 	.byte	0x04, 0x36
        /*011a*/ 	.short	(.L_53 - .L_52)
.L_52:
        /*011c*/ 	.word	0x00000008
.L_53:


//--------------------- .nv.info.steel_gemm_sparse_gather_nax_kernel --------------------------
	.section	.nv.info.steel_gemm_sparse_gather_nax_kernel,"",@"SHT_CUDA_INFO"
	.sectionflags	@""
	.align	4


	//----- nvinfo : EIATTR_CUDA_API_VERSION
	.align		4
        /*0000*/ 	.byte	0x04, 0x37
        /*0002*/ 	.short	(.L_55 - .L_54)
.L_54:
        /*0004*/ 	.word	0x00000082


	//----- nvinfo : EIATTR_KPARAM_INFO
	.align		4
.L_55:
        /*0008*/ 	.byte	0x04, 0x17
        /*000a*/ 	.short	(.L_57 - .L_56)
.L_56:
        /*000c*/ 	.word	0x00000000
        /*0010*/ 	.short	0x000b
        /*0012*/ 	.short	0x0040
        /*0014*/ 	.byte	0x00, 0xf0, 0x11, 0x00


	//----- nvinfo : EIATTR_KPARAM_INFO
	.align		4
.L_57:
        /*0018*/ 	.byte	0x04, 0x17
        /*001a*/ 	.short	(.L_59 - .L_58)
.L_58:
        /*001c*/ 	.word	0x00000000
        /*0020*/ 	.short	0x000a
        /*0022*/ 	.short	0x003c
        /*0024*/ 	.byte	0x00, 0xf0, 0x11, 0x00


	//----- nvinfo : EIATTR_KPARAM_INFO
	.align		4
.L_59:
        /*0028*/ 	.byte	0x04, 0x17
        /*002a*/ 	.short	(.L_61 - .L_60)
.L_60:
        /*002c*/ 	.word	0x00000000
        /*0030*/ 	.short	0x0009
        /*0032*/ 	.short	0x0038
        /*0034*/ 	.byte	0x00, 0xf0, 0x11, 0x00


	//----- nvinfo : EIATTR_KPARAM_INFO
	.align		4
.L_61:
        /*0038*/ 	.byte	0x04, 0x17
        /*003a*/ 	.short	(.L_63 - .L_62)
.L_62:
        /*003c*/ 	.word	0x00000000
        /*0040*/ 	.short	0x0008
        /*0042*/ 	.short	0x0034
        /*0044*/ 	.byte	0x00, 0xf0, 0x11, 0x00


	//----- nvinfo : EIATTR_KPARAM_INFO
	.align		4
.L_63:
        /*0048*/ 	.byte	0x04, 0x17
        /*004a*/ 	.short	(.L_65 - .L_64)
.L_64:
        /*004c*/ 	.word	0x00000000
        /*0050*/ 	.short	0x0007
        /*0052*/ 	.short	0x0030
        /*0054*/ 	.byte	0x00, 0xf0, 0x11, 0x00


	//----- nvinfo : EIATTR_KPARAM_INFO
	.align		4
.L_65:
        /*0058*/ 	.byte	0x04, 0x17
        /*005a*/ 	.short	(.L_67 - .L_66)
.L_66:
        /*005c*/ 	.word	0x00000000
        /*0060*/ 	.short	0x0006
        /*0062*/ 	.short	0x002c
        /*0064*/ 	.byte	0x00, 0xf0, 0x11, 0x00


	//----- nvinfo : EIATTR_KPARAM_INFO
	.align		4
.L_67:
        /*0068*/ 	.byte	0x04, 0x17
        /*006a*/ 	.short	(.L_69 - .L_68)
.L_68:
        /*006c*/ 	.word	0x00000000
        /*0070*/ 	.short	0x0005
        /*0072*/ 	.short	0x0028
        /*0074*/ 	.byte	0x00, 0xf0, 0x11, 0x00


	//----- nvinfo : EIATTR_KPARAM_INFO
	.align		4
.L_69:
        /*0078*/ 	.byte	0x04, 0x17
        /*007a*/ 	.short	(.L_71 - .L_70)
.L_70:
        /*007c*/ 	.word	0x00000000
        /*0080*/ 	.short	0x0004
        /*0082*/ 	.short	0x0020
        /*0084*/ 	.byte	0x00, 0xf5, 0x21, 0x00


	//----- nvinfo : EIATTR_KPARAM_INFO
	.align		4
.L_71:
        /*0088*/ 	.byte	0x04, 0x17
        /*008a*/ 	.short	(.L_73 - .L_72)
.L_72:
        /*008c*/ 	.word	0x00000000
        /*0090*/ 	.short	0x0003
        /*0092*/ 	.short	0x0018
        /*0094*/ 	.byte	0x00, 0xf5, 0x21, 0x00


	//----- nvinfo : EIATTR_KPARAM_INFO
	.align		4
.L_73:
        /*0098*/ 	.byte	0x04, 0x17
        /*009a*/ 	.short	(.L_75 - .L_74)
.L_74:
        /*009c*/ 	.word	0x00000000
        /*00a0*/ 	.short	0x0002
        /*00a2*/ 	.short	0x0010
        /*00a4*/ 	.byte	0x00, 0xf5, 0x21, 0x00


	//----- nvinfo : EIATTR_KPARAM_INFO
	.align		4
.L_75:
        /*00a8*/ 	.byte	0x04, 0x17
        /*00aa*/ 	.short	(.L_77 - .L_76)
.L_76:
        /*00ac*/ 	.word	0x00000000
        /*00b0*/ 	.short	0x0001
        /*00b2*/ 	.short	0x0008
        /*00b4*/ 	.byte	0x00, 0xf5, 0x21, 0x00


	//----- nvinfo : EIATTR_KPARAM_INFO
	.align		4
.L_77:
        /*00b8*/ 	.byte	0x04, 0x17
        /*00ba*/ 	.short	(.L_79 - .L_78)
.L_78:
        /*00bc*/ 	.word	0x00000000
        /*00c0*/ 	.short	0x0000
        /*00c2*/ 	.short	0x0000
        /*00c4*/ 	.byte	0x00, 0xf5, 0x21, 0x00


	//----- nvinfo : EIATTR_SPARSE_MMA_MASK
	.align		4
.L_79:
        /*00c8*/ 	.byte	0x03, 0x50
        /*00ca*/ 	.short	0x0000


	//----- nvinfo : EIATTR_MAXREG_COUNT
	.align		4
        /*00cc*/ 	.byte	0x03, 0x1b
        /*00ce*/ 	.short	0x00ff


	//----- nvinfo : EIATTR_NUM_BARRIERS
	.align		4
        /*00d0*/ 	.byte	0x02, 0x4c
        /*00d2*/ 	.byte	0x01
	.zero		1


	//----- nvinfo : EIATTR_MERCURY_ISA_VERSION
	.align		4
        /*00d4*/ 	.byte	0x03, 0x5f
        /*00d6*/ 	.short	0x0101


	//----- nvinfo : EIATTR_UNUSED_LOAD_BYTE_OFFSET
	.align		4
        /*00d8*/ 	.byte	0x04, 0x44
        /*00da*/ 	.short	(.L_81 - .L_80)


	//   ....[0]....
.L_80:
        /*00dc*/ 	.word	0x000010a0
        /*00e0*/ 	.word	0x0000fff0


	//   ....[1]....
        /*00e4*/ 	.word	0x000011a0
        /*00e8*/ 	.word	0x00000fff


	//   ....[2]....
        /*00ec*/ 	.word	0x00001250
        /*00f0*/ 	.word	0x0000fff0


	//   ....[3]....
        /*00f4*/ 	.word	0x00001340
        /*00f8*/ 	.word	0x00000fff


	//   ....[4]....
        /*00fc*/ 	.word	0x00001400
        /*0100*/ 	.word	0x0000fff0


	//   ....[5]....
        /*0104*/ 	.word	0x000014f0
        /*0108*/ 	.word	0x00000fff


	//   ....[6]....
        /*010c*/ 	.word	0x000015a0
        /*0110*/ 	.word	0x0000fff0


	//   ....[7]....
        /*0114*/ 	.word	0x00001680
        /*0118*/ 	.word	0x00000fff


	//----- nvinfo : EIATTR_VRC_CTA_INIT_COUNT
	.align		4
.L_81:
        /*011c*/ 	.byte	0x02, 0x4a
	.zero		1
	.zero		1


	//----- nvinfo : EIATTR_EXIT_INSTR_OFFSETS
	.align		4
        /*0120*/ 	.byte	0x04, 0x1c
        /*0122*/ 	.short	(.L_83 - .L_82)


	//   ....[0]....
.L_82:
        /*0124*/ 	.word	0x00001790


	//   ....[1]....
        /*0128*/ 	.word	0x00001a00


	//   ....[2]....
        /*012c*/ 	.word	0x00001a60


	//   ....[3]....
        /*0130*/ 	.word	0x00001b90


	//   ....[4]....
        /*0134*/ 	.word	0x00001bd0


	//----- nvinfo : EIATTR_CRS_STACK_SIZE
	.align		4
.L_83:
        /*0138*/ 	.byte	0x04, 0x1e
        /*013a*/ 	.short	(.L_85 - .L_84)
.L_84:
        /*013c*/ 	.word	0x00000000


	//----- nvinfo : EIATTR_CBANK_PARAM_SIZE
	.align		4
.L_85:
        /*0140*/ 	.byte	0x03, 0x19
        /*0142*/ 	.short	0x0044


	//----- nvinfo : EIATTR_PARAM_CBANK
	.align		4
        /*0144*/ 	.byte	0x04, 0x0a
        /*0146*/ 	.short	(.L_87 - .L_86)
	.align		4
.L_86:
        /*0148*/ 	.word	index@(.nv.constant0.steel_gemm_sparse_gather_nax_kernel)
        /*014c*/ 	.short	0x0380
        /*014e*/ 	.short	0x0044


	//----- nvinfo : EIATTR_SW_WAR
	.align		4
.L_87:
        /*0150*/ 	.byte	0x04, 0x36
        /*0152*/ 	.short	(.L_89 - .L_88)
.L_88:
        /*0154*/ 	.word	0x00000008
.L_89:


//--------------------- .nv.info.steel_gemm_gather_b_nax_kernel --------------------------
	.section	.nv.info.steel_gemm_gather_b_nax_kernel,"",@"SHT_CUDA_INFO"
	.sectionflags	@""
	.align	4


	//----- nvinfo : EIATTR_CUDA_API_VERSION
	.align		4
        /*0000*/ 	.byte	0x04, 0x37
        /*0002*/ 	.short	(.L_91 - .L_90)
.L_90:
        /*0004*/ 	.word	0x00000082


	//----- nvinfo : EIATTR_KPARAM_INFO
	.align		4
.L_91:
        /*0008*/ 	.byte	0x04, 0x17
        /*000a*/ 	.short	(.L_93 - .L_92)
.L_92:
        /*000c*/ 	.word	0x00000000
        /*0010*/ 	.short	0x000a
        /*0012*/ 	.short	0x0038
        /*0014*/ 	.byte	0x00, 0xf0, 0x05, 0x00


	//----- nvinfo : EIATTR_KPARAM_INFO
	.align		4
.L_93:
        /*0018*/ 	.byte	0x04, 0x17
        /*001a*/ 	.short	(.L_95 - .L_94)
.L_94:
        /*001c*/ 	.word	0x00000000
        /*0020*/ 	.short	0x0009
        /*0022*/ 	.short	0x0034
        /*0024*/ 	.byte	0x00, 0xf0, 0x11, 0x00


	//----- nvinfo : EIATTR_KPARAM_INFO
	.align		4
.L_95:
        /*0028*/ 	.byte	0x04, 0x17
        /*002a*/ 	.short	(.L_97 - .L_96)
.L_96:
        /*002c*/ 	.word	0x00000000
        /*0030*/ 	.short	0x0008
        /*0032*/ 	.short	0x0030
        /*0034*/ 	.byte	0x00, 0xf0, 0x11, 0x00


	//----- nvinfo : EIATTR_KPARAM_INFO
	.align		4
.L_97:
        /*0038*/ 	.byte	0x04, 0x17
        /*003a*/ 	.short	(.L_99 - .L_98)
.L_98:
        /*003c*/ 	.word	0x00000000
        /*0040*/ 	.short	0x0007
        /*0042*/ 	.short	0x002c
        /*0044*/ 	.byte	0x00, 0xf0, 0x11, 0x00


	//----- nvinfo : EIATTR_KPARAM_INFO
	.align		4
.L_99:
        /*0048*/ 	.byte	0x04, 0x17
        /*004a*/ 	.short	(.L_101 - .L_100)
.L_100:
        /*004c*/ 	.word	0x00000000
        /*0050*/ 	.short	0x0006
        /*0052*/ 	.short	0x0028
        /*0054*/ 	.byte	0x00, 0xf0, 0x11, 0x00


	//----- nvinfo : EIATTR_KPARAM_INFO
	.align		4
.L_101:
        /*0058*/ 	.byte	0x04, 0x17
        /*005a*/ 	.short	(.L_103 - .L_102)
.L_102:
        /*005c*/ 	.word	0x00000000
        /*0060*/ 	.short	0x0005
        /*0062*/ 	.short	0x0024
        /*0064*/ 	.byte	0x00, 0xf0, 0x11, 0x00


	//----- nvinfo : EIATTR_KPARAM_INFO
	.align		4
.L_103:
        /*0068*/ 	.byte	0x04, 0x17
        /*006a*/ 	.short	(.L_105 - .L_104)
.L_104:
        /*006c*/ 	.word	0x00000000
        /*0070*/ 	.short	0x0004
        /*0072*/ 	.short	0x0020
        /*0074*/ 	.byte	0x00, 0xf0, 0x11, 0x00


	//----- nvinfo : EIATTR_KPARAM_INFO
	.align		4
.L_105:
        /*0078*/ 	.byte	0x04, 0x17
        /*007a*/ 	.short	(.L_107 - .L_106)
.L_106:
        /*007c*/ 	.word	0x00000000
        /*0080*/ 	.short	0x0003
        /*0082*/ 	.short	0x0018
        /*0084*/ 	.byte	0x00, 0xf5, 0x21, 0x00


	//----- nvinfo : EIATTR_KPARAM_INFO
	.align		4
.L_107:
        /*0088*/ 	.byte	0x04, 0x17
        /*008a*/ 	.short	(.L_109 - .L_108)
.L_108:
        /*008c*/ 	.word	0x00000000
        /*0090*/ 	.short	0x0002
        /*0092*/ 	.short	0x0010
        /*0094*/ 	.byte	0x00, 0xf5, 0x21, 0x00


	//----- nvinfo : EIATTR_KPARAM_INFO
	.align		4
.L_109:
        /*0098*/ 	.byte	0x04, 0x17
        /*009a*/ 	.short	(.L_111 - .L_110)
.L_110:
        /*009c*/ 	.word	0x00000000
        /*00a0*/ 	.short	0x0001
        /*00a2*/ 	.short	0x0008
        /*00a4*/ 	.byte	0x00, 0xf5, 0x21, 0x00


	//----- nvinfo : EIATTR_KPARAM_INFO
	.align		4
.L_111:
        /*00a8*/ 	.byte	0x04, 0x17
        /*00aa*/ 	.short	(.L_113 - .L_112)
.L_112:
        /*00ac*/ 	.word	0x00000000
        /*00b0*/ 	.short	0x0000
        /*00b2*/ 	.short	0x0000
        /*00b4*/ 	.byte	0x00, 0xf5, 0x21, 0x00


	//----- nvinfo : EIATTR_SPARSE_MMA_MASK
	.align		4
.L_113:
        /*00b8*/ 	.byte	0x03, 0x50
        /*00ba*/ 	.short	0x0000


	//----- nvinfo : EIATTR_MAXREG_COUNT
	.align		4
        /*00bc*/ 	.byte	0x03, 0x1b
        /*00be*/ 	.short	0x00ff


	//----- nvinfo : EIATTR_NUM_BARRIERS
	.align		4
        /*00c0*/ 	.byte	0x02, 0x4c
        /*00c2*/ 	.byte	0x01
	.zero		1


	//----- nvinfo : EIATTR_MERCURY_ISA_VERSION
	.align		4
        /*00c4*/ 	.byte	0x03, 0x5f
        /*00c6*/ 	.short	0x0101


	//----- nvinfo : EIATTR_UNUSED_LOAD_BYTE_OFFSET
	.align		4
        /*00c8*/ 	.byte	0x04, 0x44
        /*00ca*/ 	.short	(.L_115 - .L_114)


	//   ....[0]....
.L_114:
        /*00cc*/ 	.word	0x000018f0
        /*00d0*/ 	.word	0x0000fff0


	//   ....[1]....
        /*00d4*/ 	.word	0x000019c0
        /*00d8*/ 	.word	0x00000fff


	//   ....[2]....
        /*00dc*/ 	.word	0x00001aa0
        /*00e0*/ 	.word	0x0000fff0


	//   ....[3]....
        /*00e4*/ 	.word	0x00001b70
        /*00e8*/ 	.word	0x00000fff


	//   ....[4]....
        /*00ec*/ 	.word	0x00001c50
        /*00f0*/ 	.word	0x0000fff0


	//   ....[5]....
        /*00f4*/ 	.word	0x00001d20
        /*00f8*/ 	.word	0x00000fff


	//   ....[6]....
        /*00fc*/ 	.word	0x00001df0
        /*0100*/ 	.word	0x0000fff0


	//   ....[7]....
        /*0104*/ 	.word	0x00001ed0
        /*0108*/ 	.word	0x00000fff


	//----- nvinfo : EIATTR_VRC_CTA_INIT_COUNT
	.align		4
.L_115:
        /*010c*/ 	.byte	0x02, 0x4a
	.zero		1
	.zero		1


	//----- nvinfo : EIATTR_EXIT_INSTR_OFFSETS
	.align		4
        /*0110*/ 	.byte	0x04, 0x1c
        /*0112*/ 	.short	(.L_117 - .L_116)


	//   ....[0]....
.L_116:
        /*0114*/ 	.word	0x00001f90


	//   ....[1]....
        /*0118*/ 	.word	0x00002200


	//   ....[2]....
        /*011c*/ 	.word	0x00002260


	//   ....[3]....
        /*0120*/ 	.word	0x00002390


	//   ....[4]....
        /*0124*/ 	.word	0x000023d0


	//----- nvinfo : EIATTR_CRS_STACK_SIZE
	.align		4
.L_117:
        /*0128*/ 	.byte	0x04, 0x1e
        /*012a*/ 	.short	(.L_119 - .L_118)
.L_118:
        /*012c*/ 	.word	0x00000000


	//----- nvinfo : EIATTR_CBANK_PARAM_SIZE
	.align		4
.L_119:
        /*0130*/ 	.byte	0x03, 0x19
        /*0132*/ 	.short	0x0039


	//----- nvinfo : EIATTR_PARAM_CBANK
	.align		4
        /*0134*/ 	.byte	0x04, 0x0a
        /*0136*/ 	.short	(.L_121 - .L_120)
	.align		4
.L_120:
        /*0138*/ 	.word	index@(.nv.constant0.steel_gemm_gather_b_nax_kernel)
        /*013c*/ 	.short	0x0380
        /*013e*/ 	.short	0x0039


	//----- nvinfo : EIATTR_SW_WAR
	.align		4
.L_121:
        /*0140*/ 	.byte	0x04, 0x36
        /*0142*/ 	.short	(.L_123 - .L_122)
.L_122:
        /*0144*/ 	.word	0x00000008
.L_123:


//--------------------- .nv.info.steel_gemm_gather_a_nax_kernel --------------------------
	.section	.nv.info.steel_gemm_gather_a_nax_kernel,"",@"SHT_CUDA_INFO"
	.sectionflags	@""
	.align	4


	//----- nvinfo : EIATTR_CUDA_API_VERSION
	.align		4
        /*0000*/ 	.byte	0x04, 0x37
        /*0002*/ 	.short	(.L_125 - .L_124)
.L_124:
        /*0004*/ 	.word	0x00000082


	//----- nvinfo : EIATTR_KPARAM_INFO
	.align		4
.L_125:
        /*0008*/ 	.byte	0x04, 0x17
        /*000a*/ 	.short	(.L_127 - .L_126)
.L_126:
        /*000c*/ 	.word	0x00000000
        /*0010*/ 	.short	0x000a
        /*0012*/ 	.short	0x0038
        /*0014*/ 	.byte	0x00, 0xf0, 0x05, 0x00


	//----- nvinfo : EIATTR_KPARAM_INFO
	.align		4
.L_127:
        /*0018*/ 	.byte	0x04, 0x17
        /*001a*/ 	.short	(.L_129 - .L_128)
.L_128:
        /*001c*/ 	.word	0x00000000
        /*0020*/ 	.short	0x0009
        /*0022*/ 	.short	0x0034
        /*0024*/ 	.byte	0x00, 0xf0, 0x11, 0x00


	//----- nvinfo : EIATTR_KPARAM_INFO
	.align		4
.L_129:
        /*0028*/ 	.byte	0x04, 0x17
        /*002a*/ 	.short	(.L_131 - .L_130)
.L_130:
        /*002c*/ 	.word	0x00000000
        /*0030*/ 	.short	0x0008
        /*0032*/ 	.short	0x0030
        /*0034*/ 	.byte	0x00, 0xf0, 0x11, 0x00


	//----- nvinfo : EIATTR_KPARAM_INFO
	.align		4
.L_131:
        /*0038*/ 	.byte	0x04, 0x17
        /*003a*/ 	.short	(.L_133 - .L_132)
.L_132:
        /*003c*/ 	.word	0x00000000
        /*0040*/ 	.short	0x0007
        /*0042*/ 	.short	0x002c
        /*0044*/ 	.byte	0x00, 0xf0, 0x11, 0x00


	//----- nvinfo : EIATTR_KPARAM_INFO
	.align		4
.L_133:
        /*0048*/ 	.byte	0x04, 0x17
        /*004a*/ 	.short	(.L_135 - .L_134)
.L_134:
        /*004c*/ 	.word	0x00000000
        /*0050*/ 	.short	0x0006
        /*0052*/ 	.short	0x0028
        /*0054*/ 	.byte	0x00, 0xf0, 0x11, 0x00


	//----- nvinfo : EIATTR_KPARAM_INFO
	.align		4
.L_135:
        /*0058*/ 	.byte	0x04, 0x17
        /*005a*/ 	.short	(.L_137 - .L_136)
.L_136:
        /*005c*/ 	.word	0x00000000
        /*0060*/ 	.short	0x0005
        /*0062*/ 	.short	0x0024
        /*0064*/ 	.byte	0x00, 0xf0, 0x11, 0x00


	//----- nvinfo : EIATTR_KPARAM_INFO
	.align		4
.L_137:
        /*0068*/ 	.byte	0x04, 0x17
        /*006a*/ 	.short	(.L_139 - .L_138)
.L_138:
        /*006c*/ 	.word	0x00000000
        /*0070*/ 	.short	0x0004
        /*0072*/ 	.short	0x0020
        /*0074*/ 	.byte	0x00, 0xf0, 0x11, 0x00


	//----- nvinfo : EIATTR_KPARAM_INFO
	.align		4
.L_139:
        /*0078*/ 	.byte	0x04, 0x17
        /*007a*/ 	.short	(.L_141 - .L_140)
.L_140:
        /*007c*/ 	.word	0x00000000
        /*0080*/ 	.short	0x0003
        /*0082*/ 	.short	0x0018
        /*0084*/ 	.byte	0x00, 0xf5, 0x21, 0x00


	//----- nvinfo : EIATTR_KPARAM_INFO
	.align		4
.L_141:
        /*0088*/ 	.byte	0x04, 0x17
        /*008a*/ 	.short	(.L_143 - .L_142)
.L_142:
        /*008c*/ 	.word	0x00000000
        /*0090*/ 	.short	0x0002
        /*0092*/ 	.short	0x0010
        /*0094*/ 	.byte	0x00, 0xf5, 0x21, 0x00


	//----- nvinfo : EIATTR_KPARAM_INFO
	.align		4
.L_143:
        /*0098*/ 	.byte	0x04, 0x17
        /*009a*/ 	.short	(.L_145 - .L_144)
.L_144:
        /*009c*/ 	.word	0x00000000
        /*00a0*/ 	.short	0x0001
        /*00a2*/ 	.short	0x0008
        /*00a4*/ 	.byte	0x00, 0xf5, 0x21, 0x00


	//----- nvinfo : EIATTR_KPARAM_INFO
	.align		4
.L_145:
        /*00a8*/ 	.byte	0x04, 0x17
        /*00aa*/ 	.short	(.L_147 - .L_146)
.L_146:
        /*00ac*/ 	.word	0x00000000
        /*00b0*/ 	.short	0x0000
        /*00b2*/ 	.short	0x0000
        /*00b4*/ 	.byte	0x00, 0xf5, 0x21, 0x00


	//----- nvinfo : EIATTR_SPARSE_MMA_MASK
	.align		4
.L_147:
        /*00b8*/ 	.byte	0x03, 0x50
        /*00ba*/ 	.short	0x0000


	//----- nvinfo : EIATTR_MAXREG_COUNT
	.align		4
        /*00bc*/ 	.byte	0x03, 0x1b
        /*00be*/ 	.short	0x00ff


	//----- nvinfo : EIATTR_NUM_BARRIERS
	.align		4
        /*00c0*/ 	.byte	0x02, 0x4c
        /*00c2*/ 	.byte	0x01
	.zero		1


	//----- nvinfo : EIATTR_MERCURY_ISA_VERSION
	.align		4
        /*00c4*/ 	.byte	0x03, 0x5f
        /*00c6*/ 	.short	0x0101


	//----- nvinfo : EIATTR_UNUSED_LOAD_BYTE_OFFSET
	.align		4
        /*00c8*/ 	.byte	0x04, 0x44
        /*00ca*/ 	.short	(.L_149 - .L_148)


	//   ....[0]....
.L_148:
        /*00cc*/ 	.word	0x00001a30
        /*00d0*/ 	.word	0x0000fff0


	//   ....[1]....
        /*00d4*/ 	.word	0x00001b10
        /*00d8*/ 	.word	0x00000fff


	//   ....[2]....
        /*00dc*/ 	.word	0x00001bf0
        /*00e0*/ 	.word	0x0000fff0


	//   ....[3]....
        /*00e4*/ 	.word	0x00001cb0
        /*00e8*/ 	.word	0x00000fff


	//   ....[4]....
        /*00ec*/ 	.word	0x00001da0
        /*00f0*/ 	.word	0x0000fff0


	//   ....[5]....
        /*00f4*/ 	.word	0x00001e90
        /*00f8*/ 	.word	0x00000fff


	//   ....[6]....
        /*00fc*/ 	.word	0x00001f60
        /*0100*/ 	.word	0x0000fff0


	//   ....[7]....
        /*0104*/ 	.word	0x00002040
        /*0108*/ 	.word	0x00000fff


	//----- nvinfo : EIATTR_VRC_CTA_INIT_COUNT
	.align		4
.L_149:
        /*010c*/ 	.byte	0x02, 0x4a
	.zero		1
	.zero		1


	//----- nvinfo : EIATTR_EXIT_INSTR_OFFSETS
	.align		4
        /*0110*/ 	.byte	0x04, 0x1c
        /*0112*/ 	.short	(.L_151 - .L_150)


	//   ....[0]....
.L_150:
        /*0114*/ 	.word	0x00002120


	//   ....[1]....
        /*0118*/ 	.word	0x00002390


	//   ....[2]....
        /*011c*/ 	.word	0x000023f0


	//   ....[3]....
        /*0120*/ 	.word	0x00002520


	//   ....[4]....
        /*0124*/ 	.word	0x00002560


	//----- nvinfo : EIATTR_CRS_STACK_SIZE
	.align		4
.L_151:
        /*0128*/ 	.byte	0x04, 0x1e
        /*012a*/ 	.short	(.L_153 - .L_152)
.L_152:
        /*012c*/ 	.word	0x00000000


	//----- nvinfo : EIATTR_CBANK_PARAM_SIZE
	.align		4
.L_153:
        /*0130*/ 	.byte	0x03, 0x19
        /*0132*/ 	.short	0x0039


	//----- nvinfo : EIATTR_PARAM_CBANK
	.align		4
        /*0134*/ 	.byte	0x04, 0x0a
        /*0136*/ 	.short	(.L_155 - .L_154)
	.align		4
.L_154:
        /*0138*/ 	.word	index@(.nv.constant0.steel_gemm_gather_a_nax_kernel)
        /*013c*/ 	.short	0x0380
        /*013e*/ 	.short	0x0039


	//----- nvinfo : EIATTR_SW_WAR
	.align		4
.L_155:
        /*0140*/ 	.byte	0x04, 0x36
        /*0142*/ 	.short	(.L_157 - .L_156)
.L_156:
        /*0144*/ 	.word	0x00000008
.L_157:


//--------------------- .nv.callgraph             --------------------------
	.section	.nv.callgraph,"",@"SHT_CUDA_CALLGRAPH"
	.align	4
	.sectionentsize	8
	.align		4
        /*0000*/ 	.word	0x00000000
	.align		4
        /*0004*/ 	.word	0xffffffff
	.align		4
        /*0008*/ 	.word	0x00000000
	.align		4
        /*000c*/ 	.word	0xfffffffe
	.align		4
        /*0010*/ 	.word	0x00000000
	.align		4
        /*0014*/ 	.word	0xfffffffd
	.align		4
        /*0018*/ 	.word	0x00000000
	.align		4
        /*001c*/ 	.word	0xfffffffc


//--------------------- .text.steel_embedding_gather_nax_kernel --------------------------
	.section	.text.steel_embedding_gather_nax_kernel,"ax",@progbits
	.align	128
        .global         steel_embedding_gather_nax_kernel
        .type           steel_embedding_gather_nax_kernel,@function
        .size           steel_embedding_gather_nax_kernel,(.L_x_183 - steel_embedding_gather_nax_kernel)
        .other          steel_embedding_gather_nax_kernel,@"STO_CUDA_ENTRY STV_DEFAULT"
steel_embedding_gather_nax_kernel:
.text.steel_embedding_gather_nax_kernel:
[----:B------:R-:W-:Y:S01]  /*0000*/  LDC R1, c[0x0][0x37c] ;  /* 0x0000df00ff017b82 */ /* 0x000fe20000000800 */
[----:B------:R-:W0:Y:S07]  /*0010*/  S2R R0, SR_TID.X ;  /* 0x0000000000007919 */ /* 0x000e2e0000002100 */
[----:B------:R-:W1:Y:S01]  /*0020*/  S2UR UR4, SR_CTAID.X ;  /* 0x00000000000479c3 */ /* 0x000e620000002500 */
[----:B------:R-:W2:Y:S01]  /*0030*/  LDCU.64 UR8, c[0x0][0x358] ;  /* 0x00006b00ff0877ac */ /* 0x000ea20008000a00 */
[----:B------:R-:W-:Y:S01]  /*0040*/  BSSY.RECONVERGENT B0, `(.L_x_0) ;  /* 0x0000014000007945 */ /* 0x000fe20003800200 */
[----:B------:R-:W3:Y:S01]  /*0050*/  S2R R16, SR_CTAID.Y ;  /* 0x0000000000107919 */ /* 0x000ee20000002600 */
[----:B-1----:R-:W-:Y:S01]  /*0060*/  USHF.L.U32 UR4, UR4, 0x6, URZ ;  /* 0x0000000604047899 */ /* 0x002fe200080006ff */
[----:B0-----:R-:W-:-:S02]  /*0070*/  ISETP.GT.U32.AND P0, PT, R0, 0x3f, PT ;  /* 0x0000003f0000780c */ /* 0x001fc40003f04070 */
[----:B------:R-:W-:Y:S02]  /*0080*/  SHF.R.U32.HI R22, RZ, 0x4, R0 ;  /* 0x00000004ff167819 */ /* 0x000fe40000011600 */
[----:B------:R-:W-:Y:S02]  /*0090*/  SHF.L.U32 R7, R0, 0x2, RZ ;  /* 0x0000000200077819 */ /* 0x000fe400000006ff */
[----:B------:R-:W-:-:S07]  /*00a0*/  LOP3.LUT R22, R22, UR4, RZ, 0xfc, !PT ;  /* 0x0000000416167c12 */ /* 0x000fce000f8efcff */
[----:B--23--:R-:W-:Y:S05]  /*00b0*/  @P0 BRA `(.L_x_1) ;  /* 0x0000000000300947 */ /* 0x00cfea0003800000 */
[----:B------:R-:W0:Y:S01]  /*00c0*/  LDCU UR5, c[0x0][0x3ac] ;  /* 0x00007580ff0577ac */ /* 0x000e220008000800 */
[----:B------:R-:W-:Y:S02]  /*00d0*/  IADD3 R5, PT, PT, R0, UR4, RZ ;  /* 0x0000000400057c10 */ /* 0x000fe4000fffe0ff */
[----:B------:R-:W-:Y:S02]  /*00e0*/  MOV R4, 0xffffffff ;  /* 0xffffffff00047802 */ /* 0x000fe40000000f00 */
[----:B0-----:R-:W-:-:S13]  /*00f0*/  ISETP.GE.AND P0, PT, R5, UR5, PT ;  /* 0x0000000505007c0c */ /* 0x001fda000bf06270 */
[----:B------:R-:W0:Y:S02]  /*0100*/  @!P0 LDC.64 R2, c[0x0][0x398] ;  /* 0x0000e600ff028b82 */ /* 0x000e240000000a00 */
[----:B0-----:R-:W-:-:S05]  /*0110*/  @!P0 IMAD.WIDE.U32 R2, R5, 0x4, R2 ;  /* 0x0000000405028825 */ /* 0x001fca00078e0002 */
[----:B------:R-:W2:Y:S01]  /*0120*/  @!P0 LDG.E.CONSTANT R4, desc[UR8][R2.64] ;  /* 0x0000000802048981 */ /* 0x000ea2000c1e9900 */
[----:B------:R-:W0:Y:S01]  /*0130*/  S2UR UR6, SR_CgaCtaId ;  /* 0x00000000000679c3 */ /* 0x000e220000008800 */
[----:B------:R-:W-:Y:S02]  /*0140*/  UMOV UR5, 0x400 ;  /* 0x0000040000057882 */ /* 0x000fe40000000000 */
[----:B------:R-:W-:-:S04]  /*0150*/  UIADD3 UR5, UPT, UPT, UR5, 0x63c0, URZ ;  /* 0x000063c005057890 */ /* 0x000fc8000fffe0ff */
[----:B0-----:R-:W-:-:S09]  /*0160*/  ULEA UR5, UR6, UR5, 0x18 ;  /* 0x0000000506057291 */ /* 0x001fd2000f8ec0ff */
[----:B--2---:R0:W-:Y:S03]  /*0170*/  STS [R7+UR5], R4 ;  /* 0x0000000407007988 */ /* 0x0041e60008000805 */
.L_x_1:
[----:B------:R-:W-:Y:S05]  /*0180*/  BSYNC.RECONVERGENT B0 ;  /* 0x0000000000007941 */ /* 0x000fea0003800200 */
.L_x_0:
[----:B------:R-:W1:Y:S01]  /*0190*/  LDCU UR4, c[0x0][0x3a4] ;  /* 0x00007480ff0477ac */ /* 0x000e620008000800 */
[----:B------:R-:W-:Y:S01]  /*01a0*/  IMAD.SHL.U32 R16, R16, 0x40, RZ ;  /* 0x0000004010107824 */ /* 0x000fe200078e00ff */
[----:B------:R-:W-:-:S04]  /*01b0*/  LOP3.LUT R23, R7, 0x3c, RZ, 0xc0, !PT ;  /* 0x0000003c07177812 */ /* 0x000fc800078ec0ff */
[----:B------:R-:W-:Y:S02]  /*01c0*/  LOP3.LUT R21, R16, 0x3c, R7, 0xf8, !PT ;  /* 0x0000003c10157812 */ /* 0x000fe400078ef807 */
[----:B-1----:R-:W-:Y:S01]  /*01d0*/  MOV R9, UR4 ;  /* 0x0000000400097c02 */ /* 0x002fe20008000f00 */
[----:B------:R-:W-:Y:S03]  /*01e0*/  BAR.SYNC.DEFER_BLOCKING 0x0 ;  /* 0x0000000000007b1d */ /* 0x000fe60000010000 */
[----:B------:R-:W-:-:S13]  /*01f0*/  ISETP.GE.AND P0, PT, R9, 0x1, PT ;  /* 0x000000010900780c */ /* 0x000fda0003f06270 */
[----:B------:R-:W-:Y:S05]  /*0200*/  @!P0 BRA `(.L_x_2) ;  /* 0x0000000400c48947 */ /* 0x000fea0003800000 */
[----:B------:R-:W1:Y:S01]  /*0210*/  S2UR UR5, SR_CgaCtaId ;  /* 0x00000000000579c3 */ /* 0x000e620000008800 */
[----:B------:R-:W-:Y:S01]  /*0220*/  UMOV UR4, 0x400 ;  /* 0x0000040000047882 */ /* 0x000fe20000000000 */
[----:B------:R-:W-:Y:S01]  /*0230*/  BSSY.RECONVERGENT B0, `(.L_x_3) ;  /* 0x000001b000007945 */ /* 0x000fe20003800200 */
[----:B------:R-:W-:Y:S01]  /*0240*/  UIADD3 UR6, UPT, UPT, UR4, 0x63c0, URZ ;  /* 0x000063c004067890 */ /* 0x000fe2000fffe0ff */
[----:B------:R-:W-:Y:S02]  /*0250*/  LOP3.LUT R6, R0, 0xf, RZ, 0xc0, !PT ;  /* 0x0000000f00067812 */ /* 0x000fe400078ec0ff */
[----:B------:R-:W-:Y:S02]  /*0260*/  MOV R9, R0 ;  /* 0x0000000000097202 */ /* 0x000fe40000000f00 */
[----:B------:R-:W2:Y:S08]  /*0270*/  LDC.64 R2, c[0x0][0x380] ;  /* 0x0000e000ff027b82 */ /* 0x000eb00000000a00 */
[----:B0-----:R-:W0:Y:S01]  /*0280*/  LDC.64 R4, c[0x0][0x3a0] ;  /* 0x0000e800ff047b82 */ /* 0x001e220000000a00 */
[----:B-1----:R-:W-:-:S02]  /*0290*/  ULEA UR4, UR5, UR4, 0x18 ;  /* 0x0000000405047291 */ /* 0x002fc4000f8ec0ff */
[----:B------:R-:W-:-:S04]  /*02a0*/  ULEA UR6, UR5, UR6, 0x18 ;  /* 0x0000000605067291 */ /* 0x000fc8000f8ec0ff */
[----:B------:R-:W-:-:S08]  /*02b0*/  IADD3 R8, PT, PT, R23, UR4, RZ ;  /* 0x0000000417087c10 */ /* 0x000fd0000fffe0ff */
.L_x_6:
[----:B------:R-:W-:Y:S01]  /*02c0*/  SHF.R.U32.HI R11, RZ, 0x4, R9 ;  /* 0x00000004ff0b7819 */ /* 0x000fe20000011609 */
[----:B------:R-:W-:Y:S03]  /*02d0*/  BSSY.RECONVERGENT B1, `(.L_x_4) ;  /* 0x000000c000017945 */ /* 0x000fe60003800200 */
[C---:B0-----:R-:W-:Y:S01]  /*02e0*/  LEA R10, R11.reuse, UR6, 0x2 ;  /* 0x000000060b0a7c11 */ /* 0x041fe2000f8e10ff */
[----:B------:R-:W-:Y:S02]  /*02f0*/  IMAD R12, R11, 0x44, R8 ;  /* 0x000000440b0c7824 */ /* 0x000fe400078e0208 */
[----:B------:R-:W-:Y:S02]  /*0300*/  HFMA2 R11, -RZ, RZ, 0, 0 ;  /* 0x00000000ff0b7431 */ /* 0x000fe400000001ff */
[----:B------:R-:W0:Y:S02]  /*0310*/  LDS R13, [R10] ;  /* 0x000000000a0d7984 */ /* 0x000e240000000800 */
[----:B0-----:R-:W-:-:S04]  /*0320*/  ISETP.GE.AND P0, PT, R13, R4, PT ;  /* 0x000000040d00720c */ /* 0x001fc80003f06270 */
[----:B------:R-:W-:-:S04]  /*0330*/  ISETP.LT.OR P0, PT, R13, RZ, P0 ;  /* 0x000000ff0d00720c */ /* 0x000fc80000701670 */
[----:B------:R-:W-:-:S13]  /*0340*/  ISETP.GE.U32.OR P0, PT, R6, R5, P0 ;  /* 0x000000050600720c */ /* 0x000fda0000706470 */
[----:B------:R-:W-:Y:S05]  /*0350*/  @P0 BRA `(.L_x_5) ;  /* 0x00000000000c0947 */ /* 0x000fea0003800000 */
[----:B------:R-:W-:-:S04]  /*0360*/  IMAD R11, R13, R5, R6 ;  /* 0x000000050d0b7224 */ /* 0x000fc800078e0206 */
[----:B--2---:R-:W-:-:S06]  /*0370*/  IMAD.WIDE.U32 R10, R11, 0x4, R2 ;  /* 0x000000040b0a7825 */ /* 0x004fcc00078e0002 */
[----:B------:R0:W5:Y:S02]  /*0380*/  LDG.E.CONSTANT R11, desc[UR8][R10.64] ;  /* 0x000000080a0b7981 */ /* 0x000164000c1e9900 */
.L_x_5:
[----:B------:R-:W-:Y:S05]  /*0390*/  BSYNC.RECONVERGENT B1 ;  /* 0x0000000000017941 */ /* 0x000fea0003800200 */
.L_x_4:
[----:B-----5:R1:W-:Y:S01]  /*03a0*/  STS [R12], R11 ;  /* 0x0000000b0c007388 */ /* 0x0203e20000000800 */
[C---:B------:R-:W-:Y:S02]  /*03b0*/  ISETP.GE.U32.AND P0, PT, R9.reuse, 0x300, PT ;  /* 0x000003000900780c */ /* 0x040fe40003f06070 */
[----:B------:R-:W-:-:S11]  /*03c0*/  IADD3 R9, PT, PT, R9, 0x100, RZ ;  /* 0x0000010009097810 */ /* 0x000fd60007ffe0ff */
[----:B-1----:R-:W-:Y:S05]  /*03d0*/  @!P0 BRA `(.L_x_6) ;  /* 0xfffffffc00b88947 */ /* 0x002fea000383ffff */
[----:B------:R-:W-:Y:S05]  /*03e0*/  BSYNC.RECONVERGENT B0 ;  /* 0x0000000000007941 */ /* 0x000fea0003800200 */
.L_x_3:
[----:B------:R-:W1:Y:S01]  /*03f0*/  S2UR UR5, SR_CgaCtaId ;  /* 0x00000000000579c3 */ /* 0x000e620000008800 */
[----:B------:R-:W3:Y:S01]  /*0400*/  LDCU UR7, c[0x0][0x3a8] ;  /* 0x00007500ff0777ac */ /* 0x000ee20008000800 */
[----:B------:R-:W-:Y:S01]  /*0410*/  LOP3.LUT R5, R0, 0x3f, RZ, 0xc0, !PT ;  /* 0x0000003f00057812 */ /* 0x000fe200078ec0ff */
[----:B------:R-:W-:Y:S01]  /*0420*/  BSSY.RECONVERGENT B0, `(.L_x_7) ;  /* 0x000001b000007945 */ /* 0x000fe20003800200 */
[----:B------:R-:W-:Y:S01]  /*0430*/  UMOV UR4, 0x400 ;  /* 0x0000040000047882 */ /* 0x000fe20000000000 */
[----:B------:R-:W4:Y:S02]  /*0440*/  LDCU UR11, c[0x0][0x3a4] ;  /* 0x00007480ff0b77ac */ /* 0x000f240008000800 */
[----:B------:R-:W-:Y:S01]  /*0450*/  IMAD.IADD R4, R16, 0x1, R5 ;  /* 0x0000000110047824 */ /* 0x000fe200078e0205 */
[----:B--2---:R-:W2:Y:S01]  /*0460*/  LDC.64 R2, c[0x0][0x388] ;  /* 0x0000e200ff027b82 */ /* 0x004ea20000000a00 */
[----:B------:R-:W-:Y:S01]  /*0470*/  LOP3.LUT R5, R7, 0xfc, RZ, 0xc0, !PT ;  /* 0x000000fc07057812 */ /* 0x000fe200078ec0ff */
[----:B------:R-:W-:Y:S01]  /*0480*/  UIADD3 UR4, UPT, UPT, UR4, 0x3300, URZ ;  /* 0x0000330004047890 */ /* 0x000fe2000fffe0ff */
[----:B------:R-:W-:Y:S01]  /*0490*/  MOV R7, R0 ;  /* 0x0000000000077202 */ /* 0x000fe20000000f00 */
[----:B------:R-:W0:Y:S01]  /*04a0*/  LDCU UR10, c[0x0][0x3a8] ;  /* 0x00007500ff0a77ac */ /* 0x000e220008000800 */
[----:B---3--:R-:W-:Y:S01]  /*04b0*/  ISETP.GE.AND P0, PT, R4, UR7, PT ;  /* 0x0000000704007c0c */ /* 0x008fe2000bf06270 */
[----:B-1----:R-:W-:-:S06]  /*04c0*/  ULEA UR4, UR5, UR4, 0x18 ;  /* 0x0000000405047291 */ /* 0x002fcc000f8ec0ff */
[----:B0---4-:R-:W-:-:S07]  /*04d0*/  IADD3 R5, PT, PT, R5, UR4, RZ ;  /* 0x0000000405057c10 */ /* 0x011fce000fffe0ff */
.L_x_10:
[----:B------:R-:W-:Y:S01]  /*04e0*/  SHF.R.U32.HI R12, RZ, 0x6, R7 ;  /* 0x00000006ff0c7819 */ /* 0x000fe20000011607 */
[----:B------:R-:W-:Y:S01]  /*04f0*/  BSSY.RECONVERGENT B1, `(.L_x_8) ;  /* 0x0000009000017945 */ /* 0x000fe20003800200 */
[----:B------:R-:W-:Y:S01]  /*0500*/  MOV R9, UR11 ;  /* 0x0000000b00097c02 */ /* 0x000fe20008000f00 */
[----:B------:R-:W-:Y:S02]  /*0510*/  HFMA2 R10, -RZ, RZ, 0, 0 ;  /* 0x00000000ff0a7431 */ /* 0x000fe400000001ff */
[C---:B------:R-:W-:Y:S01]  /*0520*/  IMAD R13, R12.reuse, 0x104, R5 ;  /* 0x000001040c0d7824 */ /* 0x040fe200078e0205 */
[----:B------:R-:W-:-:S13]  /*0530*/  ISETP.GE.OR P1, PT, R12, R9, P0 ;  /* 0x000000090c00720c */ /* 0x000fda0000726670 */
[----:B0-----:R-:W-:Y:S05]  /*0540*/  @P1 BRA `(.L_x_9) ;  /* 0x00000000000c1947 */ /* 0x001fea0003800000 */
[----:B------:R-:W-:-:S04]  /*0550*/  IMAD R11, R12, UR10, R4 ;  /* 0x0000000a0c0b7c24 */ /* 0x000fc8000f8e0204 */
[----:B--2---:R-:W-:-:S06]  /*0560*/  IMAD.WIDE.U32 R10, R11, 0x4, R2 ;  /* 0x000000040b0a7825 */ /* 0x004fcc00078e0002 */
[----:B------:R0:W5:Y:S02]  /*0570*/  LDG.E.CONSTANT R10, desc[UR8][R10.64] ;  /* 0x000000080a0a7981 */ /* 0x000164000c1e9900 */
.L_x_9:
[----:B------:R-:W-:Y:S05]  /*0580*/  BSYNC.RECONVERGENT B1 ;  /* 0x0000000000017941 */ /* 0x000fea0003800200 */
.L_x_8:
[----:B-----5:R1:W-:Y:S01]  /*0590*/  STS [R13], R10 ;  /* 0x0000000a0d007388 */ /* 0x0203e20000000800 */
[C---:B------:R-:W-:Y:S01]  /*05a0*/  ISETP.GE.U32.AND P1, PT, R7.reuse, 0x300, PT ;  /* 0x000003000700780c */ /* 0x040fe20003f26070 */
[----:B------:R-:W-:-:S12]  /*05b0*/  VIADD R7, R7, 0x100 ;  /* 0x0000010007077836 */ /* 0x000fd80000000000 */
[----:B-1----:R-:W-:Y:S05]  /*05c0*/  @!P1 BRA `(.L_x_10) ;  /* 0xfffffffc00c49947 */ /* 0x002fea000383ffff */
[----:B------:R-:W-:Y:S05]  /*05d0*/  BSYNC.RECONVERGENT B0 ;  /* 0x0000000000007941 */ /* 0x000fea0003800200 */
.L_x_7:
[----:B------:R-:W-:Y:S01]  /*05e0*/  ISETP.GE.AND P0, PT, R9, 0x11, PT ;  /* 0x000000110900780c */ /* 0x000fe20003f06270 */
[----:B------:R-:W1:Y:S01]  /*05f0*/  LDCU UR7, c[0x0][0x3a8] ;  /* 0x00007500ff0777ac */ /* 0x000e620008000800 */
[----:B------:R-:W-:Y:S01]  /*0600*/  BSSY.RECONVERGENT B0, `(.L_x_2) ;  /* 0x0000031000007945 */ /* 0x000fe20003800200 */
[----:B------:R-:W3:Y:S10]  /*0610*/  LDCU UR4, c[0x0][0x3a4] ;  /* 0x00007480ff0477ac */ /* 0x000ef40008000800 */
[----:B------:R-:W-:Y:S05]  /*0620*/  @!P0 BRA `(.L_x_11) ;  /* 0x0000000000b88947 */ /* 0x000fea0003800000 */
[----:B------:R-:W4:Y:S01]  /*0630*/  LDC R14, c[0x0][0x3a0] ;  /* 0x0000e800ff0e7b82 */ /* 0x000f220000000800 */
[----:B------:R-:W-:Y:S01]  /*0640*/  LOP3.LUT R10, R6, 0x10, RZ, 0xfc, !PT ;  /* 0x00000010060a7812 */ /* 0x000fe200078efcff */
[----:B------:R-:W-:Y:S01]  /*0650*/  BSSY.RECONVERGENT B1, `(.L_x_12) ;  /* 0x0000016000017945 */ /* 0x000fe20003800200 */
[----:B------:R-:W-:Y:S02]  /*0660*/  IADD3 R7, PT, PT, R8, 0x1100, RZ ;  /* 0x0000110008077810 */ /* 0x000fe40007ffe0ff */
[----:B------:R-:W-:Y:S02]  /*0670*/  ISETP.GE.AND P1, PT, R10, R9, PT ;  /* 0x000000090a00720c */ /* 0x000fe40003f26270 */
[----:B------:R-:W-:Y:S01]  /*0680*/  MOV R10, R0 ;  /* 0x00000000000a7202 */ /* 0x000fe20000000f00 */
[----:B--2---:R-:W2:Y:S10]  /*0690*/  LDC.64 R2, c[0x0][0x380] ;  /* 0x0000e000ff027b82 */ /* 0x004eb40000000a00 */
.L_x_15:
[----:B------:R-:W-:Y:S01]  /*06a0*/  SHF.R.U32.HI R12, RZ, 0x4, R10 ;  /* 0x00000004ff0c7819 */ /* 0x000fe2000001160a */
[----:B------:R-:W-:Y:S01]  /*06b0*/  BSSY.RECONVERGENT B2, `(.L_x_13) ;  /* 0x000000b000027945 */ /* 0x000fe20003800200 */
[----:B------:R-:W-:Y:S02]  /*06c0*/  HFMA2 R9, -RZ, RZ, 0, 0 ;  /* 0x00000000ff097431 */ /* 0x000fe400000001ff */
[C---:B0-----:R-:W-:Y:S01]  /*06d0*/  LEA R8, R12.reuse, UR6, 0x2 ;  /* 0x000000060c087c11 */ /* 0x041fe2000f8e10ff */
[----:B------:R-:W-:-:S04]  /*06e0*/  IMAD R12, R12, 0x44, R7 ;  /* 0x000000440c0c7824 */ /* 0x000fc800078e0207 */
[----:B0-----:R-:W4:Y:S02]  /*06f0*/  LDS R11, [R8] ;  /* 0x00000000080b7984 */ /* 0x001f240000000800 */
[----:B----4-:R-:W-:-:S04]  /*0700*/  ISETP.GE.OR P0, PT, R11, R14, P1 ;  /* 0x0000000e0b00720c */ /* 0x010fc80000f06670 */
[----:B------:R-:W-:-:S13]  /*0710*/  ISETP.LT.OR P0, PT, R11, RZ, P0 ;  /* 0x000000ff0b00720c */ /* 0x000fda0000701670 */
[----:B------:R-:W-:Y:S05]  /*0720*/  @P0 BRA `(.L_x_14) ;  /* 0x00000000000c0947 */ /* 0x000fea0003800000 */
[----:B---3--:R-:W-:-:S04]  /*0730*/  IMAD R9, R11, UR4, R6 ;  /* 0x000000040b097c24 */ /* 0x008fc8000f8e0206 */
[----:B--2---:R-:W-:-:S06]  /*0740*/  IMAD.WIDE.U32 R8, R9, 0x4, R2 ;  /* 0x0000000409087825 */ /* 0x004fcc00078e0002 */
[----:B------:R0:W5:Y:S02]  /*0750*/  LDG.E.CONSTANT R9, desc[UR8][R8.64+0x40] ;  /* 0x0000400808097981 */ /* 0x000164000c1e9900 */
.L_x_14:
[----:B-1-3--:R-:W-:Y:S05]  /*0760*/  BSYNC.RECONVERGENT B2 ;  /* 0x0000000000027941 */ /* 0x00afea0003800200 */
.L_x_13:
[----:B-----5:R1:W-:Y:S01]  /*0770*/  STS [R12], R9 ;  /* 0x000000090c007388 */ /* 0x0203e20000000800 */
[C---:B------:R-:W-:Y:S02]  /*0780*/  ISETP.GE.U32.AND P0, PT, R10.reuse, 0x300, PT ;  /* 0x000003000a00780c */ /* 0x040fe40003f06070 */
[----:B------:R-:W-:-:S11]  /*0790*/  IADD3 R10, PT, PT, R10, 0x100, RZ ;  /* 0x000001000a0a7810 */ /* 0x000fd60007ffe0ff */
[----:B-1----:R-:W-:Y:S05]  /*07a0*/  @!P0 BRA `(.L_x_15) ;  /* 0xfffffffc00bc8947 */ /* 0x002fea000383ffff */
[----:B------:R-:W-:Y:S05]  /*07b0*/  BSYNC.RECONVERGENT B1 ;  /* 0x0000000000017941 */ /* 0x000fea0003800200 */
.L_x_12:
[----:B------:R-:W1:Y:S01]  /*07c0*/  LDC R9, c[0x0][0x3a4] ;  /* 0x0000e900ff097b82 */ /* 0x000e620000000800 */
[----:B------:R-:W3:Y:S01]  /*07d0*/  LDCU UR5, c[0x0][0x3a8] ;  /* 0x00007500ff0577ac */ /* 0x000ee20008000800 */
[----:B------:R-:W-:Y:S01]  /*07e0*/  VIADD R5, R5, 0x1040 ;  /* 0x0000104005057836 */ /* 0x000fe20000000000 */
[----:B0-----:R-:W-:-:S05]  /*07f0*/  MOV R8, R0 ;  /* 0x0000000000087202 */ /* 0x001fca0000000f00 */
[----:B--2---:R-:W0:Y:S01]  /*0800*/  LDC.64 R2, c[0x0][0x388] ;  /* 0x0000e200ff027b82 */ /* 0x004e220000000a00 */
[----:B---3--:R-:W-:-:S13]  /*0810*/  ISETP.GE.AND P1, PT, R4, UR5, PT ;  /* 0x0000000504007c0c */ /* 0x008fda000bf26270 */
.L_x_18:
[----:B------:R-:W-:Y:S01]  /*0820*/  SHF.R.U32.HI R6, RZ, 0x6, R8 ;  /* 0x00000006ff067819 */ /* 0x000fe20000011608 */
[----:B------:R-:W-:Y:S03]  /*0830*/  BSSY.RECONVERGENT B1, `(.L_x_16) ;  /* 0x0000009000017945 */ /* 0x000fe60003800200 */
[C---:B-1----:R-:W-:Y:S01]  /*0840*/  IADD3 R7, PT, PT, R6.reuse, 0x10, RZ ;  /* 0x0000001006077810 */ /* 0x042fe20007ffe0ff */
[----:B------:R-:W-:Y:S02]  /*0850*/  IMAD R11, R6, 0x104, R5 ;  /* 0x00000104060b7824 */ /* 0x000fe400078e0205 */
[----:B------:R-:W-:Y:S01]  /*0860*/  HFMA2 R6, -RZ, RZ, 0, 0 ;  /* 0x00000000ff067431 */ /* 0x000fe200000001ff */
[----:B-1----:R-:W-:-:S13]  /*0870*/  ISETP.GE.OR P0, PT, R7, R9, P1 ;  /* 0x000000090700720c */ /* 0x002fda0000f06670 */
[----:B------:R-:W-:Y:S05]  /*0880*/  @P0 BRA `(.L_x_17) ;  /* 0x00000000000c0947 */ /* 0x000fea0003800000 */
[----:B------:R-:W-:-:S04]  /*0890*/  IMAD R7, R7, UR7, R4 ;  /* 0x0000000707077c24 */ /* 0x000fc8000f8e0204 */
[----:B0-----:R-:W-:-:S06]  /*08a0*/  IMAD.WIDE.U32 R6, R7, 0x4, R2 ;  /* 0x0000000407067825 */ /* 0x001fcc00078e0002 */
[----:B------:R1:W5:Y:S02]  /*08b0*/  LDG.E.CONSTANT R6, desc[UR8][R6.64] ;  /* 0x0000000806067981 */ /* 0x000364000c1e9900 */
.L_x_17:
[----:B------:R-:W-:Y:S05]  /*08c0*/  BSYNC.RECONVERGENT B1 ;  /* 0x0000000000017941 */ /* 0x000fea0003800200 */
.L_x_16:
[----:B-----5:R4:W-:Y:S01]  /*08d0*/  STS [R11], R6 ;  /* 0x000000060b007388 */ /* 0x0209e20000000800 */
[C---:B------:R-:W-:Y:S02]  /*08e0*/  ISETP.GE.U32.AND P0, PT, R8.reuse, 0x300, PT ;  /* 0x000003000800780c */ /* 0x040fe40003f06070 */
[----:B------:R-:W-:-:S11]  /*08f0*/  IADD3 R8, PT, PT, R8, 0x100, RZ ;  /* 0x0000010008087810 */ /* 0x000fd60007ffe0ff */
[----:B----4-:R-:W-:Y:S05]  /*0900*/  @!P0 BRA `(.L_x_18) ;  /* 0xfffffffc00c48947 */ /* 0x010fea000383ffff */
.L_x_11:
[----:B-1-3--:R-:W-:Y:S05]  /*0910*/  BSYNC.RECONVERGENT B0 ;  /* 0x0000000000007941 */ /* 0x00afea0003800200 */
.L_x_2:
[----:B------:R-:W-:Y:S01]  /*0920*/  BAR.SYNC.DEFER_BLOCKING 0x0 ;  /* 0x0000000000007b1d */ /* 0x000fe20000010000 */
[C---:B------:R-:W-:Y:S01]  /*0930*/  ISETP.GE.AND P0, PT, R9.reuse, 0x1, PT ;  /* 0x000000010900780c */ /* 0x040fe20003f06270 */
[----:B0-2---:R-:W-:Y:S01]  /*0940*/  VIADD R2, R9, 0xf ;  /* 0x0000000f09027836 */ /* 0x005fe20000000000 */
[----:B------:R-:W-:Y:S02]  /*0950*/  CS2R R24, SRZ ;  /* 0x0000000000187805 */ /* 0x000fe4000001ff00 */
[----:B------:R-:W-:Y:S01]  /*0960*/  CS2R R14, SRZ ;  /* 0x00000000000e7805 */ /* 0x000fe2000001ff00 */
[----:B------:R-:W0:Y:S01]  /*0970*/  LDCU UR10, c[0x0][0x3a0] ;  /* 0x00007400ff0a77ac */ /* 0x000e220008000800 */
[----:B------:R-:W-:Y:S01]  /*0980*/  SHF.R.S32.HI R3, RZ, 0x1f, R2 ;  /* 0x0000001fff037819 */ /* 0x000fe20000011402 */
[----:B------:R-:W-:Y:S03]  /*0990*/  BSSY.RECONVERGENT B1, `(.L_x_19) ;  /* 0x00000d0000017945 */ /* 0x000fe60003800200 */
[----:B------:R-:W-:-:S03]  /*09a0*/  LEA.HI R2, R3, R2, RZ, 0x4 ;  /* 0x0000000203027211 */ /* 0x000fc600078f20ff */
[----:B------:R-:W-:Y:S05]  /*09b0*/  @!P0 BRA `(.L_x_20) ;  /* 0x0000000c00348947 */ /* 0x000fea0003800000 */
[C---:B------:R-:W-:Y:S01]  /*09c0*/  LOP3.LUT R5, R0.reuse, 0x3f, RZ, 0xc0, !PT ;  /* 0x0000003f00057812 */ /* 0x040fe200078ec0ff */
[----:B------:R-:W-:Y:S01]  /*09d0*/  HFMA2 R24, -RZ, RZ, 0, 0 ;  /* 0x00000000ff187431 */ /* 0x000fe200000001ff */
[----:B------:R-:W-:Y:S02]  /*09e0*/  SHF.R.S32.HI R2, RZ, 0x4, R2 ;  /* 0x00000004ff027819 */ /* 0x000fe40000011402 */
[----:B------:R-:W-:Y:S02]  /*09f0*/  LOP3.LUT R3, R0, 0xf, RZ, 0xc0, !PT ;  /* 0x0000000f00037812 */ /* 0x000fe400078ec0ff */
[----:B------:R-:W-:Y:S02]  /*0a00*/  IADD3 R16, PT, PT, R16, R5, RZ ;  /* 0x0000000510107210 */ /* 0x000fe40007ffe0ff */
[----:B------:R-:W-:Y:S02]  /*0a10*/  MOV R19, RZ ;  /* 0x000000ff00137202 */ /* 0x000fe40000000f00 */
[----:B------:R-:W-:-:S07]  /*0a20*/  VIMNMX R20, PT, PT, R2, 0x1, !PT ;  /* 0x0000000102147848 */ /* 0x000fce0007fe0100 */
.L_x_28:
[----:B------:R-:W-:Y:S01]  /*0a30*/  IADD3 R7, PT, PT, R19, 0x2, RZ ;  /* 0x0000000213077810 */ /* 0x000fe20007ffe0ff */
[----:B------:R-:W-:Y:S03]  /*0a40*/  BSSY.RECONVERGENT B0, `(.L_x_21) ;  /* 0x0000047000007945 */ /* 0x000fe60003800200 */
[----:B------:R-:W-:-:S13]  /*0a50*/  ISETP.GE.AND P0, PT, R7, R2, PT ;  /* 0x000000020700720c */ /* 0x000fda0003f06270 */
[----:B------:R-:W-:Y:S05]  /*0a60*/  @P0 BRA `(.L_x_22) ;  /* 0x0000000400100947 */ /* 0x000fea0003800000 */
[----:B------:R-:W1:Y:S01]  /*0a70*/  S2UR UR6, SR_CgaCtaId ;  /* 0x00000000000679c3 */ /* 0x000e620000008800 */
[C---:B------:R-:W-:Y:S01]  /*0a80*/  IMAD.HI.U32 R4, R7.reuse, -0x55555555, RZ ;  /* 0xaaaaaaab07047827 */ /* 0x040fe200078e00ff */
[----:B------:R-:W2:Y:S01]  /*0a90*/  LDCU UR7, c[0x0][0x3a4] ;  /* 0x00007480ff0777ac */ /* 0x000ea20008000800 */
[----:B------:R-:W-:Y:S01]  /*0aa0*/  SHF.R.U32.HI R8, RZ, 0x4, R0 ;  /* 0x00000004ff087819 */ /* 0x000fe20000011600 */
[----:B------:R-:W-:Y:S01]  /*0ab0*/  BSSY.RECONVERGENT B2, `(.L_x_23) ;  /* 0x000001f000027945 */ /* 0x000fe20003800200 */
[----:B------:R-:W-:Y:S01]  /*0ac0*/  IMAD.SHL.U32 R9, R7, 0x10, RZ ;  /* 0x0000001007097824 */ /* 0x000fe200078e00ff */
[----:B------:R-:W-:Y:S01]  /*0ad0*/  SHF.R.U32.HI R4, RZ, 0x1, R4 ;  /* 0x00000001ff047819 */ /* 0x000fe20000011604 */
[----:B------:R-:W-:Y:S01]  /*0ae0*/  UMOV UR4, 0x400 ;  /* 0x0000040000047882 */ /* 0x000fe20000000000 */
[----:B------:R-:W-:Y:S01]  /*0af0*/  IMAD R5, R8, 0x11, R3 ;  /* 0x0000001108057824 */ /* 0x000fe200078e0203 */
[----:B------:R-:W-:Y:S01]  /*0b00*/  UIADD3 UR5, UPT, UPT, UR4, 0x63c0, URZ ;  /* 0x000063c004057890 */ /* 0x000fe2000fffe0ff */
[----:B------:R-:W-:Y:S01]  /*0b10*/  LOP3.LUT R6, R9, 0xf, R0, 0xf8, !PT ;  /* 0x0000000f09067812 */ /* 0x000fe200078ef800 */
[----:B------:R-:W-:Y:S01]  /*0b20*/  IMAD R4, R4, 0x3300, RZ ;  /* 0x0000330004047824 */ /* 0x000fe200078e02ff */
[----:B------:R-:W-:-:S03]  /*0b30*/  MOV R11, R0 ;  /* 0x00000000000b7202 */ /* 0x000fc60000000f00 */
[----:B------:R-:W-:Y:S01]  /*0b40*/  IMAD R4, R19, 0x1100, -R4 ;  /* 0x0000110013047824 */ /* 0x000fe200078e0a04 */
[----:B--2---:R-:W-:Y:S01]  /*0b50*/  ISETP.GE.AND P1, PT, R6, UR7, PT ;  /* 0x0000000706007c0c */ /* 0x004fe2000bf26270 */
[----:B-1----:R-:W-:Y:S02]  /*0b60*/  ULEA UR4, UR6, UR4, 0x18 ;  /* 0x0000000406047291 */ /* 0x002fe4000f8ec0ff */
[----:B------:R-:W-:-:S04]  /*0b70*/  ULEA UR5, UR6, UR5, 0x18 ;  /* 0x0000000506057291 */ /* 0x000fc8000f8ec0ff */
[----:B------:R-:W-:Y:S02]  /*0b80*/  LEA R5, R5, UR4, 0x2 ;  /* 0x0000000405057c11 */ /* 0x000fe4000f8e10ff */
[----:B------:R-:W-:Y:S02]  /*0b90*/  LEA R8, R8, UR5, 0x2 ;  /* 0x0000000508087c11 */ /* 0x000fe4000f8e10ff */
[----:B------:R-:W-:-:S07]  /*0ba0*/  IADD3 R10, PT, PT, R5, 0x2200, R4 ;  /* 0x00002200050a7810 */ /* 0x000fce0007ffe004 */
.L_x_24:
[----:B------:R-:W0:Y:S01]  /*0bb0*/  LDS R17, [R8] ;  /* 0x0000000008117984 */ /* 0x000e220000000800 */
[----:B------:R-:W-:Y:S01]  /*0bc0*/  HFMA2 R13, -RZ, RZ, 0, 0 ;  /* 0x00000000ff0d7431 */ /* 0x000fe200000001ff */
[----:B0-----:R-:W-:-:S04]  /*0bd0*/  ISETP.GE.OR P0, PT, R17, UR10, P1 ;  /* 0x0000000a11007c0c */ /* 0x001fc80008f06670 */
[----:B------:R-:W-:-:S13]  /*0be0*/  ISETP.LT.OR P0, PT, R17, RZ, P0 ;  /* 0x000000ff1100720c */ /* 0x000fda0000701670 */
[----:B------:R-:W0:Y:S08]  /*0bf0*/  @!P0 LDC R12, c[0x0][0x3a4] ;  /* 0x0000e900ff0c8b82 */ /* 0x000e300000000800 */
[----:B------:R-:W1:Y:S01]  /*0c00*/  @!P0 LDC.64 R4, c[0x0][0x380] ;  /* 0x0000e000ff048b82 */ /* 0x000e620000000a00 */
[----:B0-----:R-:W-:-:S04]  /*0c10*/  @!P0 IMAD R17, R17, R12, R6 ;  /* 0x0000000c11118224 */ /* 0x001fc800078e0206 */
[----:B-1----:R-:W-:-:S05]  /*0c20*/  @!P0 IMAD.WIDE.U32 R4, R17, 0x4, R4 ;  /* 0x0000000411048825 */ /* 0x002fca00078e0004 */
[----:B------:R-:W2:Y:S01]  /*0c30*/  @!P0 LDG.E.CONSTANT R13, desc[UR8][R4.64] ;  /* 0x00000008040d8981 */ /* 0x000ea2000c1e9900 */
[C---:B------:R-:W-:Y:S02]  /*0c40*/  ISETP.GE.U32.AND P0, PT, R11.reuse, 0x300, PT ;  /* 0x000003000b00780c */ /* 0x040fe40003f06070 */
[----:B------:R-:W-:Y:S02]  /*0c50*/  IADD3 R11, PT, PT, R11, 0x100, RZ ;  /* 0x000001000b0b7810 */ /* 0x000fe40007ffe0ff */
[----:B------:R-:W-:Y:S01]  /*0c60*/  IADD3 R8, PT, PT, R8, 0x40, RZ ;  /* 0x0000004008087810 */ /* 0x000fe20007ffe0ff */
[----:B--2---:R0:W-:Y:S02]  /*0c70*/  STS [R10], R13 ;  /* 0x0000000d0a007388 */ /* 0x0041e40000000800 */
[----:B0-----:R-:W-:-:S06]  /*0c80*/  IADD3 R10, PT, PT, R10, 0x440, RZ ;  /* 0x000004400a0a7810 */ /* 0x001fcc0007ffe0ff */
[----:B------:R-:W-:Y:S05]  /*0c90*/  @!P0 BRA `(.L_x_24) ;  /* 0xfffffffc00c48947 */ /* 0x000fea000383ffff */
[----:B------:R-:W-:Y:S05]  /*0ca0*/  BSYNC.RECONVERGENT B2 ;  /* 0x0000000000027941 */ /* 0x000fea0003800200 */
.L_x_23:
[----:B------:R-:W0:Y:S01]  /*0cb0*/  S2UR UR5, SR_CgaCtaId ;  /* 0x00000000000579c3 */ /* 0x000e220000008800 */
[----:B------:R-:W1:Y:S01]  /*0cc0*/  LDCU UR6, c[0x0][0x3a8] ;  /* 0x00007500ff0677ac */ /* 0x000e620008000800 */
[----:B------:R-:W-:Y:S01]  /*0cd0*/  IMAD.HI.U32 R6, R7, -0x55555555, RZ ;  /* 0xaaaaaaab07067827 */ /* 0x000fe200078e00ff */
[----:B------:R-:W-:-:S03]  /*0ce0*/  UMOV UR4, 0x400 ;  /* 0x0000040000047882 */ /* 0x000fc60000000000 */
[----:B------:R-:W-:Y:S01]  /*0cf0*/  IMAD.SHL.U32 R10, R0, 0x4, RZ ;  /* 0x00000004000a7824 */ /* 0x000fe200078e00ff */
[----:B------:R-:W-:Y:S01]  /*0d00*/  UIADD3 UR4, UPT, UPT, UR4, 0x3300, URZ ;  /* 0x0000330004047890 */ /* 0x000fe2000fffe0ff */
[----:B------:R-:W2:Y:S01]  /*0d10*/  LDC R8, c[0x0][0x3a4] ;  /* 0x0000e900ff087b82 */ /* 0x000ea20000000800 */
[----:B------:R-:W-:Y:S02]  /*0d20*/  SHF.R.U32.HI R6, RZ, 0x1, R6 ;  /* 0x00000001ff067819 */ /* 0x000fe40000011606 */
[----:B------:R-:W-:-:S03]  /*0d30*/  LOP3.LUT R10, R10, 0xfc, RZ, 0xc0, !PT ;  /* 0x000000fc0a0a7812 */ /* 0x000fc600078ec0ff */
[----:B------:R-:W-:Y:S02]  /*0d40*/  IMAD R7, R6, -0x3, R7 ;  /* 0xfffffffd06077824 */ /* 0x000fe400078e0207 */
[----:B------:R-:W3:Y:S01]  /*0d50*/  LDC.64 R4, c[0x0][0x388] ;  /* 0x0000e200ff047b82 */ /* 0x000ee20000000a00 */
[----:B-1----:R-:W-:Y:S01]  /*0d60*/  ISETP.GE.AND P1, PT, R16, UR6, PT ;  /* 0x0000000610007c0c */ /* 0x002fe2000bf26270 */
[----:B0-----:R-:W-:-:S06]  /*0d70*/  ULEA UR4, UR5, UR4, 0x18 ;  /* 0x0000000405047291 */ /* 0x001fcc000f8ec0ff */
[----:B------:R-:W-:-:S05]  /*0d80*/  IADD3 R10, PT, PT, R10, UR4, RZ ;  /* 0x000000040a0a7c10 */ /* 0x000fca000fffe0ff */
[----:B------:R-:W-:Y:S01]  /*0d90*/  IMAD R12, R7, 0x1040, R10 ;  /* 0x00001040070c7824 */ /* 0x000fe200078e020a */
[----:B------:R-:W-:-:S07]  /*0da0*/  MOV R10, R0 ;  /* 0x00000000000a7202 */ /* 0x000fce0000000f00 */
.L_x_27:
[----:B------:R-:W-:Y:S01]  /*0db0*/  SHF.R.U32.HI R11, RZ, 0x6, R10 ;  /* 0x00000006ff0b7819 */ /* 0x000fe2000001160a */
[----:B------:R-:W-:Y:S01]  /*0dc0*/  BSSY.RECONVERGENT B2, `(.L_x_25) ;  /* 0x000000a000027945 */ /* 0x000fe20003800200 */
[----:B------:R-:W-:Y:S02]  /*0dd0*/  HFMA2 R6, -RZ, RZ, 0, 0 ;  /* 0x00000000ff067431 */ /* 0x000fe400000001ff */
[----:B0-----:R-:W-:Y:S01]  /*0de0*/  IADD3 R7, PT, PT, R9, R11, RZ ;  /* 0x0000000b09077210 */ /* 0x001fe20007ffe0ff */
[----:B------:R-:W-:-:S03]  /*0df0*/  IMAD R11, R11, 0x104, R12 ;  /* 0x000001040b0b7824 */ /* 0x000fc600078e020c */
[----:B--2---:R-:W-:-:S13]  /*0e00*/  ISETP.GE.OR P0, PT, R7, R8, P1 ;  /* 0x000000080700720c */ /* 0x004fda0000f06670 */
[----:B------:R-:W-:Y:S05]  /*0e10*/  @P0 BRA `(.L_x_26) ;  /* 0x0000000000100947 */ /* 0x000fea0003800000 */
[----:B------:R-:W0:Y:S02]  /*0e20*/  LDCU UR4, c[0x0][0x3a8] ;  /* 0x00007500ff0477ac */ /* 0x000e240008000800 */
[----:B0-----:R-:W-:-:S04]  /*0e30*/  IMAD R7, R7, UR4, R16 ;  /* 0x0000000407077c24 */ /* 0x001fc8000f8e0210 */
[----:B---3--:R-:W-:-:S06]  /*0e40*/  IMAD.WIDE R6, R7, 0x4, R4 ;  /* 0x0000000407067825 */ /* 0x008fcc00078e0204 */
[----:B------:R0:W5:Y:S02]  /*0e50*/  LDG.E.CONSTANT R6, desc[UR8][R6.64] ;  /* 0x0000000806067981 */ /* 0x000164000c1e9900 */
.L_x_26:
[----:B------:R-:W-:Y:S05]  /*0e60*/  BSYNC.RECONVERGENT B2 ;  /* 0x0000000000027941 */ /* 0x000fea0003800200 */
.L_x_25:
[----:B-----5:R1:W-:Y:S01]  /*0e70*/  STS [R11], R6 ;  /* 0x000000060b007388 */ /* 0x0203e20000000800 */
[C---:B------:R-:W-:Y:S02]  /*0e80*/  ISETP.GE.U32.AND P0, PT, R10.reuse, 0x300, PT ;  /* 0x000003000a00780c */ /* 0x040fe40003f06070 */
[----:B------:R-:W-:-:S11]  /*0e90*/  IADD3 R10, PT, PT, R10, 0x100, RZ ;  /* 0x000001000a0a7810 */ /* 0x000fd60007ffe0ff */
[----:B-1----:R-:W-:Y:S05]  /*0ea0*/  @!P0 BRA `(.L_x_27) ;  /* 0xfffffffc00c08947 */ /* 0x002fea000383ffff */
.L_x_22:
[----:B0-----:R-:W-:Y:S05]  /*0eb0*/  BSYNC.RECONVERGENT B0 ;  /* 0x0000000000007941 */ /* 0x001fea0003800200 */
.L_x_21:
[----:B------:R-:W0:Y:S01]  /*0ec0*/  S2R R7, SR_CgaCtaId ;  /* 0x0000000000077919 */ /* 0x000e220000008800 */
[----:B------:R-:W-:Y:S01]  /*0ed0*/  MOV R6, 0x400 ;  /* 0x0000040000067802 */ /* 0x000fe20000000f00 */
[----:B---3--:R-:W-:Y:S01]  /*0ee0*/  IMAD.HI.U32 R4, R19, -0x55555555, RZ ;  /* 0xaaaaaaab13047827 */ /* 0x008fe200078e00ff */
[----:B------:R-:W-:-:S03]  /*0ef0*/  SHF.R.U32.HI R5, RZ, 0x4, R0 ;  /* 0x00000004ff057819 */ /* 0x000fc60000011600 */
[----:B------:R-:W-:Y:S01]  /*0f00*/  VIADD R8, R6, 0x3300 ;  /* 0x0000330006087836 */ /* 0x000fe20000000000 */
[----:B------:R-:W-:-:S05]  /*0f10*/  SHF.R.U32.HI R4, RZ, 0x1, R4 ;  /* 0x00000001ff047819 */ /* 0x000fca0000011604 */
[----:B------:R-:W-:Y:S01]  /*0f20*/  IMAD R4, R4, -0x3, R19 ;  /* 0xfffffffd04047824 */ /* 0x000fe200078e0213 */
[----:B------:R-:W-:-:S04]  /*0f30*/  IADD3 R19, PT, PT, R19, 0x1, RZ ;  /* 0x0000000113137810 */ /* 0x000fc80007ffe0ff */
[----:B------:R-:W-:Y:S02]  /*0f40*/  ISETP.NE.AND P0, PT, R19, R20, PT ;  /* 0x000000141300720c */ /* 0x000fe40003f05270 */
[C---:B0-----:R-:W-:Y:S02]  /*0f50*/  LEA R6, R7.reuse, R6, 0x18 ;  /* 0x0000000607067211 */ /* 0x041fe400078ec0ff */
[----:B------:R-:W-:-:S03]  /*0f60*/  LEA R7, R7, R8, 0x18 ;  /* 0x0000000807077211 */ /* 0x000fc600078ec0ff */
[----:B------:R-:W-:Y:S02]  /*0f70*/  IMAD R5, R5, 0x44, R6 ;  /* 0x0000004405057824 */ /* 0x000fe400078e0206 */
[C---:B------:R-:W-:Y:S02]  /*0f80*/  IMAD R6, R4.reuse, 0x1040, R7 ;  /* 0x0000104004067824 */ /* 0x040fe400078e0207 */
[----:B------:R-:W-:-:S03]  /*0f90*/  IMAD R18, R4, 0x1100, R5 ;  /* 0x0000110004127824 */ /* 0x000fc600078e0205 */
[----:B------:R-:W-:Y:S02]  /*0fa0*/  LEA R17, R23, R6, 0x2 ;  /* 0x0000000617117211 */ /* 0x000fe400078e10ff */
[----:B------:R-:W-:Y:S04]  /*0fb0*/  LDS R26, [R18] ;  /* 0x00000000121a7984 */ /* 0x000fe80000000800 */
[----:B------:R-:W0:Y:S04]  /*0fc0*/  LDS.128 R4, [R17] ;  /* 0x0000000011047984 */ /* 0x000e280000000c00 */
[----:B------:R-:W-:Y:S04]  /*0fd0*/  LDS.128 R8, [R17+0x100] ;  /* 0x0001000011087984 */ /* 0x000fe80000000c00 */
[----:B------:R-:W1:Y:S04]  /*0fe0*/  LDS R12, [R18+0x4] ;  /* 0x00000400120c7984 */ /* 0x000e680000000800 */
[----:B------:R-:W2:Y:S01]  /*0ff0*/  LDS R13, [R17+0x110] ;  /* 0x00011000110d7984 */ /* 0x000ea20000000800 */
[C---:B0-----:R-:W-:Y:S01]  /*1000*/  FFMA R5, R26.reuse, R5, R14 ;  /* 0x000000051a057223 */ /* 0x041fe2000000000e */
[C---:B------:R-:W-:Y:S01]  /*1010*/  FFMA R6, R26.reuse, R6, R25 ;  /* 0x000000061a067223 */ /* 0x040fe20000000019 */
[C---:B------:R-:W-:Y:S01]  /*1020*/  FFMA R15, R26.reuse, R4, R15 ;  /* 0x000000041a0f7223 */ /* 0x040fe2000000000f */
[----:B------:R-:W-:Y:S01]  /*1030*/  FFMA R27, R26, R7, R24 ;  /* 0x000000071a1b7223 */ /* 0x000fe20000000018 */
[----:B------:R-:W-:Y:S02]  /*1040*/  LDS R14, [R17+0x30c] ;  /* 0x00030c00110e7984 */ /* 0x000fe40000000800 */
[C---:B-1----:R-:W-:Y:S01]  /*1050*/  FFMA R25, R12.reuse, R9, R15 ;  /* 0x000000090c197223 */ /* 0x042fe2000000000f */
[C---:B------:R-:W-:Y:S01]  /*1060*/  FFMA R24, R12.reuse, R10, R5 ;  /* 0x0000000a0c187223 */ /* 0x040fe20000000005 */
[C---:B------:R-:W-:Y:S01]  /*1070*/  FFMA R29, R12.reuse, R11, R6 ;  /* 0x0000000b0c1d7223 */ /* 0x040fe20000000006 */
[----:B------:R-:W-:Y:S01]  /*1080*/  LDS R26, [R18+0x8] ;  /* 0x00000800121a7984 */ /* 0x000fe20000000800 */
[----:B--2---:R-:W-:-:S03]  /*1090*/  FFMA R12, R12, R13, R27 ;  /* 0x0000000d0c0c7223 */ /* 0x004fc6000000001b */
[----:B------:R-:W0:Y:S04]  /*10a0*/  LDS.64 R4, [R17+0x208] ;  /* 0x0002080011047984 */ /* 0x000e280000000a00 */
[----:B------:R-:W-:Y:S04]  /*10b0*/  LDS.128 R8, [R17+0x310] ;  /* 0x0003100011087984 */ /* 0x000fe80000000c00 */
[----:B------:R-:W1:Y:S04]  /*10c0*/  LDS.64 R6, [R17+0x210] ;  /* 0x0002100011067984 */ /* 0x000e680000000a00 */
[----:B------:R-:W2:Y:S01]  /*10d0*/  LDS R15, [R18+0xc] ;  /* 0x00000c00120f7984 */ /* 0x000ea20000000800 */
[C---:B0-----:R-:W-:Y:S01]  /*10e0*/  FFMA R24, R26.reuse, R5, R24 ;  /* 0x000000051a187223 */ /* 0x041fe20000000018 */
[----:B------:R-:W-:-:S02]  /*10f0*/  FFMA R13, R26, R4, R25 ;  /* 0x000000041a0d7223 */ /* 0x000fc40000000019 */
[----:B------:R-:W-:Y:S01]  /*1100*/  LDS R25, [R18+0x10] ;  /* 0x0000100012197984 */ /* 0x000fe20000000800 */
[C---:B-1----:R-:W-:Y:S01]  /*1110*/  FFMA R28, R26.reuse, R6, R29 ;  /* 0x000000061a1c7223 */ /* 0x042fe2000000001d */
[----:B------:R-:W-:Y:S02]  /*1120*/  FFMA R11, R26, R7, R12 ;  /* 0x000000071a0b7223 */ /* 0x000fe4000000000c */
[----:B------:R-:W0:Y:S01]  /*1130*/  LDS.128 R4, [R17+0x410] ;  /* 0x0004100011047984 */ /* 0x000e220000000c00 */
[C---:B--2---:R-:W-:Y:S01]  /*1140*/  FFMA R24, R15.reuse, R8, R24 ;  /* 0x000000080f187223 */ /* 0x044fe20000000018 */
[C---:B------:R-:W-:Y:S01]  /*1150*/  FFMA R27, R15.reuse, R9, R28 ;  /* 0x000000090f1b7223 */ /* 0x040fe2000000001c */
[C---:B------:R-:W-:Y:S01]  /*1160*/  FFMA R26, R15.reuse, R10, R11 ;  /* 0x0000000a0f1a7223 */ /* 0x040fe2000000000b */
[----:B------:R-:W-:Y:S01]  /*1170*/  LDS R12, [R18+0x14] ;  /* 0x00001400120c7984 */ /* 0x000fe20000000800 */
[----:B------:R-:W-:-:S03]  /*1180*/  FFMA R14, R15, R14, R13 ;  /* 0x0000000e0f0e7223 */ /* 0x000fc6000000000d */
[----:B------:R-:W1:Y:S04]  /*1190*/  LDS.128 R8, [R17+0x510] ;  /* 0x0005100011087984 */ /* 0x000e680000000c00 */
        /* <DEDUP_REMOVED lines=9> */
[----:B------:R-:W0:Y:S01]  /*1230*/  LDS.64 R4, [R17+0x618] ;  /* 0x0006180011047984 */ /* 0x000e220000000a00 */
[----:B--2---:R-:W-:-:S03]  /*1240*/  FFMA R26, R12, R15, R27 ;  /* 0x0000000f0c1a7223 */ /* 0x004fc6000000001b */
[----:B------:R-:W-:Y:S04]  /*1250*/  LDS.128 R8, [R17+0x720] ;  /* 0x0007200011087984 */ /* 0x000fe80000000c00 */
[----:B------:R-:W1:Y:S04]  /*1260*/  LDS.64 R6, [R17+0x620] ;  /* 0x0006200011067984 */ /* 0x000e680000000a00 */
[----:B------:R-:W2:Y:S04]  /*1270*/  LDS R13, [R18+0x1c] ;  /* 0x00001c00120d7984 */ /* 0x000ea80000000800 */
[----:B------:R-:W3:Y:S01]  /*1280*/  LDS R12, [R17+0x71c] ;  /* 0x00071c00110c7984 */ /* 0x000ee20000000800 */
[C---:B0-----:R-:W-:Y:S01]  /*1290*/  FFMA R14, R24.reuse, R5, R14 ;  /* 0x00000005180e7223 */ /* 0x041fe2000000000e */
[----:B------:R-:W-:-:S02]  /*12a0*/  FFMA R15, R24, R4, R25 ;  /* 0x00000004180f7223 */ /* 0x000fc40000000019 */
[----:B------:R-:W-:Y:S01]  /*12b0*/  LDS R25, [R18+0x20] ;  /* 0x0000200012197984 */ /* 0x000fe20000000800 */
[C---:B-1----:R-:W-:Y:S01]  /*12c0*/  FFMA R28, R24.reuse, R6, R29 ;  /* 0x00000006181c7223 */ /* 0x042fe2000000001d */
[----:B------:R-:W-:Y:S02]  /*12d0*/  FFMA R11, R24, R7, R26 ;  /* 0x00000007180b7223 */ /* 0x000fe4000000001a */
[----:B------:R-:W-:Y:S01]  /*12e0*/  LDS R29, [R18+0x28] ;  /* 0x00002800121d7984 */ /* 0x000fe20000000800 */
[C---:B--2---:R-:W-:Y:S01]  /*12f0*/  FFMA R14, R13.reuse, R8, R14 ;  /* 0x000000080d0e7223 */ /* 0x044fe2000000000e */
[C---:B------:R-:W-:Y:S02]  /*1300*/  FFMA R27, R13.reuse, R9, R28 ;  /* 0x000000090d1b7223 */ /* 0x040fe4000000001c */
[----:B------:R-:W0:Y:S01]  /*1310*/  LDS.128 R4, [R17+0x820] ;  /* 0x0008200011047984 */ /* 0x000e220000000c00 */
[C---:B------:R-:W-:Y:S01]  /*1320*/  FFMA R26, R13.reuse, R10, R11 ;  /* 0x0000000a0d1a7223 */ /* 0x040fe2000000000b */
[----:B---3--:R-:W-:-:S02]  /*1330*/  FFMA R12, R13, R12, R15 ;  /* 0x0000000c0d0c7223 */ /* 0x008fc4000000000f */
[----:B------:R-:W-:Y:S04]  /*1340*/  LDS.128 R8, [R17+0x920] ;  /* 0x0009200011087984 */ /* 0x000fe80000000c00 */
[----:B------:R-:W1:Y:S04]  /*1350*/  LDS R24, [R18+0x24] ;  /* 0x0000240012187984 */ /* 0x000e680000000800 */
[----:B------:R-:W2:Y:S04]  /*1360*/  LDS R13, [R17+0x930] ;  /* 0x00093000110d7984 */ /* 0x000ea80000000800 */
[----:B------:R-:W-:Y:S01]  /*1370*/  LDS R28, [R17+0xf3c] ;  /* 0x000f3c00111c7984 */ /* 0x000fe20000000800 */
        /* <DEDUP_REMOVED lines=10> */
[----:B------:R-:W1:Y:S04]  /*1420*/  LDS.64 R10, [R17+0xa30] ;  /* 0x000a3000110a7984 */ /* 0x000e680000000a00 */
[----:B------:R-:W2:Y:S04]  /*1430*/  LDS.128 R4, [R17+0xb30] ;  /* 0x000b300011047984 */ /* 0x000ea80000000c00 */
[----:B------:R-:W3:Y:S01]  /*1440*/  LDS R25, [R18+0x2c] ;  /* 0x00002c0012197984 */ /* 0x000ee20000000800 */
[C---:B0-----:R-:W-:Y:S01]  /*1450*/  FFMA R14, R29.reuse, R9, R14 ;  /* 0x000000091d0e7223 */ /* 0x041fe2000000000e */
[C---:B------:R-:W-:Y:S01]  /*1460*/  FFMA R15, R29.reuse, R8, R15 ;  /* 0x000000081d0f7223 */ /* 0x040fe2000000000f */
[----:B-1----:R-:W-:-:S02]  /*1470*/  FFMA R24, R29, R10, R27 ;  /* 0x0000000a1d187223 */ /* 0x002fc4000000001b */
[----:B------:R-:W-:Y:S01]  /*1480*/  LDS R27, [R18+0x30] ;  /* 0x00003000121b7984 */ /* 0x000fe20000000800 */
[----:B--2---:R-:W-:-:S03]  /*1490*/  FFMA R7, R29, R11, R26 ;  /* 0x0000000b1d077223 */ /* 0x004fc6000000001a */
[----:B------:R-:W0:Y:S01]  /*14a0*/  LDS.128 R8, [R17+0xc30] ;  /* 0x000c300011087984 */ /* 0x000e220000000c00 */
[C---:B---3--:R-:W-:Y:S01]  /*14b0*/  FFMA R4, R25.reuse, R4, R14 ;  /* 0x0000000419047223 */ /* 0x048fe2000000000e */
        /* <DEDUP_REMOVED lines=10> */
[----:B------:R-:W-:Y:S04]  /*1560*/  LDS R26, [R18+0x38] ;  /* 0x00003800121a7984 */ /* 0x000fe80000000800 */
[----:B------:R-:W-:Y:S01]  /*1570*/  LDS R27, [R18+0x3c] ;  /* 0x00003c00121b7984 */ /* 0x000fe20000000800 */
[C---:B-1----:R-:W-:Y:S01]  /*1580*/  FFMA R14, R24.reuse, R14, R9 ;  /* 0x0000000e180e7223 */ /* 0x042fe20000000009 */
[C---:B------:R-:W-:Y:S01]  /*1590*/  FFMA R15, R24.reuse, R15, R10 ;  /* 0x0000000f180f7223 */ /* 0x040fe2000000000a */
[C---:B------:R-:W-:Y:S01]  /*15a0*/  FFMA R13, R24.reuse, R13, R7 ;  /* 0x0000000d180d7223 */ /* 0x040fe20000000007 */
[----:B------:R-:W0:Y:S01]  /*15b0*/  LDS.64 R8, [R17+0xe38] ;  /* 0x000e380011087984 */ /* 0x000e220000000a00 */
[----:B--2---:R-:W-:-:S03]  /*15c0*/  FFMA R12, R24, R12, R25 ;  /* 0x0000000c180c7223 */ /* 0x004fc60000000019 */
[----:B------:R-:W1:Y:S04]  /*15d0*/  LDS.64 R10, [R17+0xe40] ;  /* 0x000e4000110a7984 */ /* 0x000e680000000a00 */
[----:B------:R-:W2:Y:S01]  /*15e0*/  LDS.128 R4, [R17+0xf40] ;  /* 0x000f400011047984 */ /* 0x000ea20000000c00 */
[C---:B0-----:R-:W-:Y:S01]  /*15f0*/  FFMA R8, R26.reuse, R8, R13 ;  /* 0x000000081a087223 */ /* 0x041fe2000000000d */
[C---:B------:R-:W-:Y:S01]  /*1600*/  FFMA R9, R26.reuse, R9, R14 ;  /* 0x000000091a097223 */ /* 0x040fe2000000000e */
[C---:B-1----:R-:W-:Y:S01]  /*1610*/  FFMA R10, R26.reuse, R10, R15 ;  /* 0x0000000a1a0a7223 */ /* 0x042fe2000000000f */
[----:B------:R-:W-:Y:S01]  /*1620*/  FFMA R11, R26, R11, R12 ;  /* 0x0000000b1a0b7223 */ /* 0x000fe2000000000c */
[C---:B------:R-:W-:Y:S01]  /*1630*/  FFMA R15, R27.reuse, R28, R8 ;  /* 0x0000001c1b0f7223 */ /* 0x040fe20000000008 */
[C---:B--2---:R-:W-:Y:S01]  /*1640*/  FFMA R14, R27.reuse, R4, R9 ;  /* 0x000000041b0e7223 */ /* 0x044fe20000000009 */
[C---:B------:R-:W-:Y:S01]  /*1650*/  FFMA R25, R27.reuse, R5, R10 ;  /* 0x000000051b197223 */ /* 0x040fe2000000000a */
[----:B------:R-:W-:Y:S01]  /*1660*/  FFMA R24, R27, R6, R11 ;  /* 0x000000061b187223 */ /* 0x000fe2000000000b */
[----:B------:R-:W-:Y:S06]  /*1670*/  BAR.SYNC.DEFER_BLOCKING 0x0 ;  /* 0x0000000000007b1d */ /* 0x000fec0000010000 */
[----:B------:R-:W-:Y:S05]  /*1680*/  @P0 BRA `(.L_x_28) ;  /* 0xfffffff000e80947 */ /* 0x000fea000383ffff */
.L_x_20:
[----:B0-----:R-:W-:Y:S05]  /*1690*/  BSYNC.RECONVERGENT B1 ;  /* 0x0000000000017941 */ /* 0x001fea0003800200 */
.L_x_19:
[----:B------:R-:W0:Y:S02]  /*16a0*/  LDCU UR4, c[0x0][0x3ac] ;  /* 0x00007580ff0477ac */ /* 0x000e240008000800 */
[----:B0-----:R-:W-:-:S13]  /*16b0*/  ISETP.GE.AND P0, PT, R22, UR4, PT ;  /* 0x0000000416007c0c */ /* 0x001fda000bf06270 */
[----:B------:R-:W-:Y:S05]  /*16c0*/  @P0 EXIT ;  /* 0x000000000000094d */ /* 0x000fea0003800000 */
[----:B------:R-:W0:Y:S01]  /*16d0*/  LDCU UR4, c[0x0][0x3a8] ;  /* 0x00007500ff0477ac */ /* 0x000e220008000800 */
[C---:B------:R-:W-:Y:S02]  /*16e0*/  IADD3 R0, PT, PT, R21.reuse, 0x1, RZ ;  /* 0x0000000115007810 */ /* 0x040fe40007ffe0ff */
[C---:B------:R-:W-:Y:S02]  /*16f0*/  IADD3 R2, PT, PT, R21.reuse, 0x2, RZ ;  /* 0x0000000215027810 */ /* 0x040fe40007ffe0ff */
[C---:B------:R-:W-:Y:S02]  /*1700*/  IADD3 R6, PT, PT, R21.reuse, 0x3, RZ ;  /* 0x0000000315067810 */ /* 0x040fe40007ffe0ff */
[----:B0-----:R-:W-:Y:S01]  /*1710*/  ISETP.GE.AND P0, PT, R21, UR4, PT ;  /* 0x0000000415007c0c */ /* 0x001fe2000bf06270 */
[----:B------:R-:W-:Y:S01]  /*1720*/  IMAD R21, R22, UR4, R21 ;  /* 0x0000000416157c24 */ /* 0x000fe2000f8e0215 */
[----:B------:R-:W-:Y:S02]  /*1730*/  ISETP.GE.AND P1, PT, R0, UR4, PT ;  /* 0x0000000400007c0c */ /* 0x000fe4000bf26270 */
[----:B------:R-:W-:-:S02]  /*1740*/  ISETP.GE.AND P2, PT, R2, UR4, PT ;  /* 0x0000000402007c0c */ /* 0x000fc4000bf46270 */
[----:B------:R-:W0:Y:S01]  /*1750*/  LDC.64 R2, c[0x0][0x390] ;  /* 0x0000e400ff027b82 */ /* 0x000e220000000a00 */
[----:B------:R-:W-:-:S07]  /*1760*/  ISETP.GE.AND P3, PT, R6, UR4, PT ;  /* 0x0000000406007c0c */ /* 0x000fce000bf66270 */
[----:B------:R-:W1:Y:S08]  /*1770*/  @!P0 LDC R0, c[0x0][0x3b0] ;  /* 0x0000ec00ff008b82 */ /* 0x000e700000000800 */
[----:B------:R-:W2:Y:S08]  /*1780*/  @!P1 LDC R5, c[0x0][0x3b0] ;  /* 0x0000ec00ff059b82 */ /* 0x000eb00000000800 */
[----:B------:R-:W3:Y:S01]  /*1790*/  @!P2 LDC R4, c[0x0][0x3b0] ;  /* 0x0000ec00ff04ab82 */ /* 0x000ee20000000800 */
[----:B0-----:R-:W-:-:S04]  /*17a0*/  IMAD.WIDE.U32 R2, R21, 0x4, R2 ;  /* 0x0000000415027825 */ /* 0x001fc800078e0002 */
[----:B-1----:R-:W-:-:S05]  /*17b0*/  @!P0 FMUL R15, R15, R0 ;  /* 0x000000000f0f8220 */ /* 0x002fca0000400000 */
[----:B------:R0:W-:Y:S01]  /*17c0*/  @!P0 STG.E desc[UR8][R2.64], R15 ;  /* 0x0000000f02008986 */ /* 0x0001e2000c101908 */
[----:B--2---:R-:W-:-:S05]  /*17d0*/  @!P1 FMUL R5, R14, R5 ;  /* 0x000000050e059220 */ /* 0x004fca0000400000 */
[----:B------:R0:W-:Y:S01]  /*17e0*/  @!P1 STG.E desc[UR8][R2.64+0x4], R5 ;  /* 0x0000040502009986 */ /* 0x0001e2000c101908 */
[----:B---3--:R-:W-:-:S05]  /*17f0*/  @!P2 FMUL R25, R25, R4 ;  /* 0x000000041919a220 */ /* 0x008fca0000400000 */
[----:B------:R0:W-:Y:S01]  /*1800*/  @!P2 STG.E desc[UR8][R2.64+0x8], R25 ;  /* 0x000008190200a986 */ /* 0x0001e2000c101908 */
[----:B------:R-:W-:Y:S05]  /*1810*/  @P3 EXIT ;  /* 0x000000000000394d */ /* 0x000fea0003800000 */
[----:B------:R-:W0:Y:S02]  /*1820*/  LDCU UR4, c[0x0][0x3b0] ;  /* 0x00007600ff0477ac */ /* 0x000e240008000800 */
[----:B0-----:R-:W-:-:S05]  /*1830*/  FMUL R5, R24, UR4 ;  /* 0x0000000418057c20 */ /* 0x001fca0008400000 */
[----:B------:R-:W-:Y:S01]  /*1840*/  STG.E desc[UR8][R2.64+0xc], R5 ;  /* 0x00000c0502007986 */ /* 0x000fe2000c101908 */
[----:B------:R-:W-:Y:S05]  /*1850*/  EXIT ;  /* 0x000000000000794d */ /* 0x000fea0003800000 */
.L_x_29:
[----:B------:R-:W-:-:S00]  /*1860*/  BRA `(.L_x_29) ;  /* 0xfffffffc00fc7947 */ /* 0x000fc0000383ffff */
[----:B------:R-:W-:-:S00]  /*1870*/  NOP ;  /* 0x0000000000007918 */ /* 0x000fc00000000000 */
        /* <DEDUP_REMOVED lines=8> */
.L_x_183:


//--------------------- .text.steel_gemm_sparse_gather_nax_kernel --------------------------
	.section	.text.steel_gemm_sparse_gather_nax_kernel,"ax",@progbits
	.align	128
        .global         steel_gemm_sparse_gather_nax_kernel
        .type           steel_gemm_sparse_gather_nax_kernel,@function
        .size           steel_gemm_sparse_gather_nax_kernel,(.L_x_184 - steel_gemm_sparse_gather_nax_kernel)
        .other          steel_gemm_sparse_gather_nax_kernel,@"STO_CUDA_ENTRY STV_DEFAULT"
steel_gemm_sparse_gather_nax_kernel:
.text.steel_gemm_sparse_gather_nax_kernel:
        /* <DEDUP_REMOVED lines=9> */
[----:B---3--:R-:W-:Y:S02]  /*0090*/  SHF.L.U32 R3, R3, 0x6, RZ ;  /* 0x0000000603037819 */ /* 0x008fe400000006ff */
[----:B------:R-:W-:Y:S02]  /*00a0*/  SHF.L.U32 R2, R0, 0x2, RZ ;  /* 0x0000000200027819 */ /* 0x000fe400000006ff */
[----:B------:R-:W-:-:S05]  /*00b0*/  LOP3.LUT R21, R21, UR4, RZ, 0xfc, !PT ;  /* 0x0000000415157c12 */ /* 0x000fca000f8efcff */
[----:B--2---:R-:W-:Y:S05]  /*00c0*/  @P0 BRA `(.L_x_31) ;  /* 0x0000000000580947 */ /* 0x004fea0003800000 */
[----:B------:R-:W0:Y:S01]  /*00d0*/  LDCU UR5, c[0x0][0x3b4] ;  /* 0x00007680ff0577ac */ /* 0x000e220008000800 */
[----:B------:R-:W-:Y:S02]  /*00e0*/  IADD3 R9, PT, PT, R0, UR4, RZ ;  /* 0x0000000400097c10 */ /* 0x000fe4000fffe0ff */
[----:B------:R-:W-:Y:S01]  /*00f0*/  IADD3 R13, PT, PT, R3, R0, RZ ;  /* 0x00000000030d7210 */ /* 0x000fe20007ffe0ff */
[----:B------:R-:W1:Y:S01]  /*0100*/  LDCU UR6, c[0x0][0x3b8] ;  /* 0x00007700ff0677ac */ /* 0x000e620008000800 */
[----:B------:R-:W-:Y:S02]  /*0110*/  MOV R11, 0xffffffff ;  /* 0xffffffff000b7802 */ /* 0x000fe40000000f00 */
[----:B0-----:R-:W-:Y:S02]  /*0120*/  ISETP.GE.AND P0, PT, R9, UR5, PT ;  /* 0x0000000509007c0c */ /* 0x001fe4000bf06270 */
[----:B-1----:R-:W-:-:S11]  /*0130*/  ISETP.GE.AND P1, PT, R13, UR6, PT ;  /* 0x000000060d007c0c */ /* 0x002fd6000bf26270 */
[----:B------:R-:W0:Y:S08]  /*0140*/  @!P0 LDC.64 R4, c[0x0][0x398] ;  /* 0x0000e600ff048b82 */ /* 0x000e300000000a00 */
[----:B------:R-:W1:Y:S01]  /*0150*/  @!P1 LDC.64 R6, c[0x0][0x3a0] ;  /* 0x0000e800ff069b82 */ /* 0x000e620000000a00 */
[----:B0-----:R-:W-:Y:S01]  /*0160*/  @!P0 IMAD.WIDE.U32 R4, R9, 0x4, R4 ;  /* 0x0000000409048825 */ /* 0x001fe200078e0004 */
[----:B------:R-:W-:-:S04]  /*0170*/  MOV R9, 0xffffffff ;  /* 0xffffffff00097802 */ /* 0x000fc80000000f00 */
[----:B------:R-:W2:Y:S01]  /*0180*/  @!P0 LDG.E.CONSTANT R11, desc[UR8][R4.64] ;  /* 0x00000008040b8981 */ /* 0x000ea2000c1e9900 */
[----:B-1----:R-:W-:-:S05]  /*0190*/  @!P1 IMAD.WIDE.U32 R6, R13, 0x4, R6 ;  /* 0x000000040d069825 */ /* 0x002fca00078e0006 */
[----:B------:R-:W3:Y:S01]  /*01a0*/  @!P1 LDG.E.CONSTANT R9, desc[UR8][R6.64] ;  /* 0x0000000806099981 */ /* 0x000ee2000c1e9900 */
[----:B------:R-:W0:Y:S01]  /*01b0*/  S2UR UR7, SR_CgaCtaId ;  /* 0x00000000000779c3 */ /* 0x000e220000008800 */
[----:B------:R-:W-:Y:S02]  /*01c0*/  UMOV UR5, 0x400 ;  /* 0x0000040000057882 */ /* 0x000fe40000000000 */
[----:B------:R-:W-:Y:S02]  /*01d0*/  UIADD3 UR6, UPT, UPT, UR5, 0x63c0, URZ ;  /* 0x000063c005067890 */ /* 0x000fe4000fffe0ff */
[----:B------:R-:W-:Y:S02]  /*01e0*/  UIADD3 UR5, UPT, UPT, UR5, 0x64c0, URZ ;  /* 0x000064c005057890 */ /* 0x000fe4000fffe0ff */
[----:B0-----:R-:W-:Y:S02]  /*01f0*/  ULEA UR6, UR7, UR6, 0x18 ;  /* 0x0000000607067291 */ /* 0x001fe4000f8ec0ff */
[----:B------:R-:W-:-:S07]  /*0200*/  ULEA UR5, UR7, UR5, 0x18 ;  /* 0x0000000507057291 */ /* 0x000fce000f8ec0ff */
[----:B--2---:R0:W-:Y:S04]  /*0210*/  STS [R2+UR6], R11 ;  /* 0x0000000b02007988 */ /* 0x0041e80008000806 */
[----:B---3--:R0:W-:Y:S02]  /*0220*/  STS [R2+UR5], R9 ;  /* 0x0000000902007988 */ /* 0x0081e40008000805 */
.L_x_31:
[----:B------:R-:W-:Y:S05]  /*0230*/  BSYNC.RECONVERGENT B0 ;  /* 0x0000000000007941 */ /* 0x000fea0003800200 */
.L_x_30:
[----:B------:R-:W1:Y:S01]  /*0240*/  LDCU UR4, c[0x0][0x3b0] ;  /* 0x00007600ff0477ac */ /* 0x000e620008000800 */
[----:B------:R-:W-:Y:S02]  /*0250*/  LOP3.LUT R20, R3, 0x3c, R2, 0xf8, !PT ;  /* 0x0000003c03147812 */ /* 0x000fe400078ef802 */
[----:B------:R-:W-:Y:S01]  /*0260*/  LOP3.LUT R22, R2, 0x3c, RZ, 0xc0, !PT ;  /* 0x0000003c02167812 */ /* 0x000fe200078ec0ff */
[----:B-1----:R-:W-:Y:S01]  /*0270*/  IMAD.U32 R8, RZ, RZ, UR4 ;  /* 0x00000004ff087e24 */ /* 0x002fe2000f8e00ff */
[----:B------:R-:W-:Y:S04]  /*0280*/  BAR.SYNC.DEFER_BLOCKING 0x0 ;  /* 0x0000000000007b1d */ /* 0x000fe80000010000 */
[----:B------:R-:W-:-:S13]  /*0290*/  ISETP.GE.AND P0, PT, R8, 0x1, PT ;  /* 0x000000010800780c */ /* 0x000fda0003f06270 */
[----:B------:R-:W-:Y:S05]  /*02a0*/  @!P0 BRA `(.L_x_32) ;  /* 0x0000000400c88947 */ /* 0x000fea0003800000 */
[----:B------:R-:W1:Y:S01]  /*02b0*/  S2UR UR5, SR_CgaCtaId ;  /* 0x00000000000579c3 */ /* 0x000e620000008800 */
[----:B------:R-:W-:Y:S01]  /*02c0*/  UMOV UR4, 0x400 ;  /* 0x0000040000047882 */ /* 0x000fe20000000000 */
[----:B------:R-:W-:Y:S01]  /*02d0*/  BSSY.RECONVERGENT B0, `(.L_x_33) ;  /* 0x000001c000007945 */ /* 0x000fe20003800200 */
[----:B------:R-:W-:Y:S01]  /*02e0*/  UIADD3 UR6, UPT, UPT, UR4, 0x63c0, URZ ;  /* 0x000063c004067890 */ /* 0x000fe2000fffe0ff */
[----:B------:R-:W-:Y:S01]  /*02f0*/  LOP3.LUT R3, R0, 0xf, RZ, 0xc0, !PT ;  /* 0x0000000f00037812 */ /* 0x000fe200078ec0ff */
[----:B------:R-:W2:Y:S01]  /*0300*/  LDCU UR7, c[0x0][0x3a8] ;  /* 0x00007500ff0777ac */ /* 0x000ea20008000800 */
[----:B------:R-:W-:Y:S02]  /*0310*/  MOV R7, R0 ;  /* 0x0000000000077202 */ /* 0x000fe40000000f00 */
[----:B------:R-:W3:Y:S01]  /*0320*/  LDC.64 R4, c[0x0][0x380] ;  /* 0x0000e000ff047b82 */ /* 0x000ee20000000a00 */
[----:B------:R-:W4:Y:S01]  /*0330*/  LDCU UR10, c[0x0][0x3b0] ;  /* 0x00007600ff0a77ac */ /* 0x000f220008000800 */
[----:B-1----:R-:W-:-:S02]  /*0340*/  ULEA UR4, UR5, UR4, 0x18 ;  /* 0x0000000405047291 */ /* 0x002fc4000f8ec0ff */
[----:B------:R-:W-:-:S04]  /*0350*/  ULEA UR6, UR5, UR6, 0x18 ;  /* 0x0000000605067291 */ /* 0x000fc8000f8ec0ff */
[----:B--2-4-:R-:W-:-:S08]  /*0360*/  IADD3 R6, PT, PT, R22, UR4, RZ ;  /* 0x0000000416067c10 */ /* 0x014fd0000fffe0ff */
.L_x_36:
[----:B0-----:R-:W-:Y:S01]  /*0370*/  SHF.R.U32.HI R9, RZ, 0x4, R7 ;  /* 0x00000004ff097819 */ /* 0x001fe20000011607 */
[----:B------:R-:W-:Y:S03]  /*0380*/  BSSY.RECONVERGENT B1, `(.L_x_34) ;  /* 0x000000c000017945 */ /* 0x000fe60003800200 */
[C---:B------:R-:W-:Y:S01]  /*0390*/  LEA R8, R9.reuse, UR6, 0x2 ;  /* 0x0000000609087c11 */ /* 0x040fe2000f8e10ff */
[----:B------:R-:W-:Y:S02]  /*03a0*/  IMAD R10, R9, 0x44, R6 ;  /* 0x00000044090a7824 */ /* 0x000fe400078e0206 */
[----:B------:R-:W-:-:S03]  /*03b0*/  HFMA2 R9, -RZ, RZ, 0, 0 ;  /* 0x00000000ff097431 */ /* 0x000fc600000001ff */
[----:B------:R-:W0:Y:S02]  /*03c0*/  LDS R8, [R8] ;  /* 0x0000000008087984 */ /* 0x000e240000000800 */
[----:B0-----:R-:W-:-:S04]  /*03d0*/  ISETP.GE.AND P0, PT, R8, UR7, PT ;  /* 0x0000000708007c0c */ /* 0x001fc8000bf06270 */
[----:B------:R-:W-:-:S04]  /*03e0*/  ISETP.LT.OR P0, PT, R8, RZ, P0 ;  /* 0x000000ff0800720c */ /* 0x000fc80000701670 */
[----:B------:R-:W-:-:S13]  /*03f0*/  ISETP.GE.U32.OR P0, PT, R3, UR10, P0 ;  /* 0x0000000a03007c0c */ /* 0x000fda0008706470 */
[----:B------:R-:W-:Y:S05]  /*0400*/  @P0 BRA `(.L_x_35) ;  /* 0x00000000000c0947 */ /* 0x000fea0003800000 */
[----:B------:R-:W-:-:S04]  /*0410*/  IMAD R9, R8, UR10, R3 ;  /* 0x0000000a08097c24 */ /* 0x000fc8000f8e0203 */
[----:B---3--:R-:W-:-:S06]  /*0420*/  IMAD.WIDE.U32 R8, R9, 0x4, R4 ;  /* 0x0000000409087825 */ /* 0x008fcc00078e0004 */
[----:B------:R0:W5:Y:S02]  /*0430*/  LDG.E.CONSTANT R9, desc[UR8][R8.64] ;  /* 0x0000000808097981 */ /* 0x000164000c1e9900 */
.L_x_35:
[----:B------:R-:W-:Y:S05]  /*0440*/  BSYNC.RECONVERGENT B1 ;  /* 0x0000000000017941 */ /* 0x000fea0003800200 */
.L_x_34:
[----:B-----5:R1:W-:Y:S01]  /*0450*/  STS [R10], R9 ;  /* 0x000000090a007388 */ /* 0x0203e20000000800 */
[C---:B------:R-:W-:Y:S02]  /*0460*/  ISETP.GE.U32.AND P0, PT, R7.reuse, 0x300, PT ;  /* 0x000003000700780c */ /* 0x040fe40003f06070 */
[----:B------:R-:W-:-:S11]  /*0470*/  IADD3 R7, PT, PT, R7, 0x100, RZ ;  /* 0x0000010007077810 */ /* 0x000fd60007ffe0ff */
[----:B-1----:R-:W-:Y:S05]  /*0480*/  @!P0 BRA `(.L_x_36) ;  /* 0xfffffffc00b88947 */ /* 0x002fea000383ffff */
[----:B------:R-:W-:Y:S05]  /*0490*/  BSYNC.RECONVERGENT B0 ;  /* 0x0000000000007941 */ /* 0x000fea0003800200 */
.L_x_33:
[----:B------:R-:W1:Y:S01]  /*04a0*/  S2UR UR7, SR_CgaCtaId ;  /* 0x00000000000779c3 */ /* 0x000e620000008800 */
[----:B------:R-:W-:Y:S01]  /*04b0*/  UMOV UR4, 0x400 ;  /* 0x0000040000047882 */ /* 0x000fe20000000000 */
[----:B0-----:R-:W-:Y:S01]  /*04c0*/  LOP3.LUT R8, R2, 0xfc, RZ, 0xc0, !PT ;  /* 0x000000fc02087812 */ /* 0x001fe200078ec0ff */
[----:B------:R-:W-:Y:S01]  /*04d0*/  UIADD3 UR5, UPT, UPT, UR4, 0x64c0, URZ ;  /* 0x000064c004057890 */ /* 0x000fe2000fffe0ff */
[----:B------:R-:W-:Y:S01]  /*04e0*/  BSSY.RECONVERGENT B0, `(.L_x_37) ;  /* 0x000001c000007945 */ /* 0x000fe20003800200 */
[----:B------:R-:W-:Y:S01]  /*04f0*/  UIADD3 UR4, UPT, UPT, UR4, 0x3300, URZ ;  /* 0x0000330004047890 */ /* 0x000fe2000fffe0ff */
[----:B------:R-:W-:Y:S01]  /*0500*/  MOV R9, R0 ;  /* 0x0000000000097202 */ /* 0x000fe20000000f00 */
[----:B------:R-:W0:Y:S01]  /*0510*/  LDCU UR11, c[0x0][0x3b0] ;  /* 0x00007600ff0b77ac */ /* 0x000e220008000800 */
[----:B---3--:R-:W2:Y:S01]  /*0520*/  LDC.64 R4, c[0x0][0x388] ;  /* 0x0000e200ff047b82 */ /* 0x008ea20000000a00 */
[----:B------:R-:W3:Y:S01]  /*0530*/  LDCU UR10, c[0x0][0x3ac] ;  /* 0x00007580ff0a77ac */ /* 0x000ee20008000800 */
[----:B-1----:R-:W-:-:S02]  /*0540*/  ULEA UR5, UR7, UR5, 0x18 ;  /* 0x0000000507057291 */ /* 0x002fc4000f8ec0ff */
[----:B------:R-:W-:-:S06]  /*0550*/  ULEA UR4, UR7, UR4, 0x18 ;  /* 0x0000000407047291 */ /* 0x000fcc000f8ec0ff */
[----:B------:R-:W-:Y:S01]  /*0560*/  VIADD R7, R8, UR4 ;  /* 0x0000000408077c36 */ /* 0x000fe20008000000 */
[----:B------:R-:W1:Y:S02]  /*0570*/  LDS R2, [R8+UR5] ;  /* 0x0000000508027984 */ /* 0x000e640008000800 */
[----:B------:R-:W1:Y:S02]  /*0580*/  LDCU UR5, c[0x0][0x3ac] ;  /* 0x00007580ff0577ac */ /* 0x000e640008000800 */
[----:B-1----:R-:W-:-:S04]  /*0590*/  ISETP.GE.AND P0, PT, R2, UR5, PT ;  /* 0x0000000502007c0c */ /* 0x002fc8000bf06270 */
[----:B0-23--:R-:W-:-:S13]  /*05a0*/  ISETP.GT.AND P0, PT, R2, -0x1, !P0 ;  /* 0xffffffff0200780c */ /* 0x00dfda0004704270 */
.L_x_40:
[----:B0-----:R-:W-:Y:S01]  /*05b0*/  SHF.R.U32.HI R11, RZ, 0x6, R9 ;  /* 0x00000006ff0b7819 */ /* 0x001fe20000011609 */
[----:B------:R-:W-:Y:S01]  /*05c0*/  BSSY.RECONVERGENT B1, `(.L_x_38) ;  /* 0x0000009000017945 */ /* 0x000fe20003800200 */
[----:B------:R-:W-:Y:S01]  /*05d0*/  MOV R8, UR11 ;  /* 0x0000000b00087c02 */ /* 0x000fe20008000f00 */
[----:B------:R-:W-:Y:S02]  /*05e0*/  HFMA2 R10, -RZ, RZ, 0, 0 ;  /* 0x00000000ff0a7431 */ /* 0x000fe400000001ff */
[C---:B------:R-:W-:Y:S01]  /*05f0*/  IMAD R13, R11.reuse, 0x104, R7 ;  /* 0x000001040b0d7824 */ /* 0x040fe200078e0207 */
[----:B------:R-:W-:-:S13]  /*0600*/  ISETP.GE.OR P1, PT, R11, R8, !P0 ;  /* 0x000000080b00720c */ /* 0x000fda0004726670 */
[----:B------:R-:W-:Y:S05]  /*0610*/  @P1 BRA `(.L_x_39) ;  /* 0x00000000000c1947 */ /* 0x000fea0003800000 */
[----:B------:R-:W-:-:S04]  /*0620*/  IMAD R11, R11, UR10, R2 ;  /* 0x0000000a0b0b7c24 */ /* 0x000fc8000f8e0202 */
[----:B------:R-:W-:-:S06]  /*0630*/  IMAD.WIDE R10, R11, 0x4, R4 ;  /* 0x000000040b0a7825 */ /* 0x000fcc00078e0204 */
[----:B------:R0:W5:Y:S02]  /*0640*/  LDG.E.CONSTANT R10, desc[UR8][R10.64] ;  /* 0x000000080a0a7981 */ /* 0x000164000c1e9900 */
.L_x_39:
[----:B------:R-:W-:Y:S05]  /*0650*/  BSYNC.RECONVERGENT B1 ;  /* 0x0000000000017941 */ /* 0x000fea0003800200 */
.L_x_38:
[----:B-----5:R1:W-:Y:S01]  /*0660*/  STS [R13], R10 ;  /* 0x0000000a0d007388 */ /* 0x0203e20000000800 */
[C---:B------:R-:W-:Y:S02]  /*0670*/  ISETP.GE.U32.AND P1, PT, R9.reuse, 0x300, PT ;  /* 0x000003000900780c */ /* 0x040fe40003f26070 */
[----:B------:R-:W-:-:S11]  /*0680*/  IADD3 R9, PT, PT, R9, 0x100, RZ ;  /* 0x0000010009097810 */ /* 0x000fd60007ffe0ff */
[----:B-1----:R-:W-:Y:S05]  /*0690*/  @!P1 BRA `(.L_x_40) ;  /* 0xfffffffc00c49947 */ /* 0x002fea000383ffff */
[----:B------:R-:W-:Y:S05]  /*06a0*/  BSYNC.RECONVERGENT B0 ;  /* 0x0000000000007941 */ /* 0x000fea0003800200 */
.L_x_37:
[----:B------:R-:W-:Y:S01]  /*06b0*/  ISETP.GE.AND P1, PT, R8, 0x11, PT ;  /* 0x000000110800780c */ /* 0x000fe20003f26270 */
[----:B------:R-:W1:Y:S01]  /*06c0*/  LDCU UR5, c[0x0][0x3ac] ;  /* 0x00007580ff0577ac */ /* 0x000e620008000800 */
[----:B------:R-:W-:Y:S01]  /*06d0*/  BSSY.RECONVERGENT B0, `(.L_x_32) ;  /* 0x000002f000007945 */ /* 0x000fe20003800200 */
[----:B------:R-:W2:Y:S10]  /*06e0*/  LDCU UR4, c[0x0][0x3b0] ;  /* 0x00007600ff0477ac */ /* 0x000eb40008000800 */
[----:B------:R-:W-:Y:S05]  /*06f0*/  @!P1 BRA `(.L_x_41) ;  /* 0x0000000000b09947 */ /* 0x000fea0003800000 */
[----:B0-----:R-:W0:Y:S01]  /*0700*/  LDC R11, c[0x0][0x3a8] ;  /* 0x0000ea00ff0b7b82 */ /* 0x001e220000000800 */
[----:B------:R-:W-:Y:S01]  /*0710*/  LOP3.LUT R9, R3, 0x10, RZ, 0xfc, !PT ;  /* 0x0000001003097812 */ /* 0x000fe200078efcff */
[----:B------:R-:W-:Y:S01]  /*0720*/  BSSY.RECONVERGENT B1, `(.L_x_42) ;  /* 0x0000016000017945 */ /* 0x000fe20003800200 */
[----:B------:R-:W-:Y:S02]  /*0730*/  IADD3 R6, PT, PT, R6, 0x1100, RZ ;  /* 0x0000110006067810 */ /* 0x000fe40007ffe0ff */
[----:B------:R-:W-:Y:S02]  /*0740*/  ISETP.GE.AND P2, PT, R9, R8, PT ;  /* 0x000000080900720c */ /* 0x000fe40003f46270 */
[----:B------:R-:W-:Y:S01]  /*0750*/  MOV R10, R0 ;  /* 0x00000000000a7202 */ /* 0x000fe20000000f00 */
[----:B------:R-:W3:Y:S10]  /*0760*/  LDC.64 R4, c[0x0][0x380] ;  /* 0x0000e000ff047b82 */ /* 0x000ef40000000a00 */
.L_x_45:
[----:B------:R-:W-:Y:S01]  /*0770*/  SHF.R.U32.HI R9, RZ, 0x4, R10 ;  /* 0x00000004ff097819 */ /* 0x000fe2000001160a */
[----:B------:R-:W-:Y:S03]  /*0780*/  BSSY.RECONVERGENT B2, `(.L_x_43) ;  /* 0x000000b000027945 */ /* 0x000fe60003800200 */
[C---:B0-----:R-:W-:Y:S01]  /*0790*/  LEA R8, R9.reuse, UR6, 0x2 ;  /* 0x0000000609087c11 */ /* 0x041fe2000f8e10ff */
[----:B------:R-:W-:Y:S02]  /*07a0*/  IMAD R12, R9, 0x44, R6 ;  /* 0x00000044090c7824 */ /* 0x000fe400078e0206 */
[----:B------:R-:W-:-:S03]  /*07b0*/  IMAD.MOV.U32 R9, RZ, RZ, RZ ;  /* 0x000000ffff097224 */ /* 0x000fc600078e00ff */
[----:B------:R-:W0:Y:S02]  /*07c0*/  LDS R8, [R8] ;  /* 0x0000000008087984 */ /* 0x000e240000000800 */
[----:B0-----:R-:W-:-:S04]  /*07d0*/  ISETP.GE.OR P1, PT, R8, R11, P2 ;  /* 0x0000000b0800720c */ /* 0x001fc80001726670 */
[----:B------:R-:W-:-:S13]  /*07e0*/  ISETP.LT.OR P1, PT, R8, RZ, P1 ;  /* 0x000000ff0800720c */ /* 0x000fda0000f21670 */
[----:B------:R-:W-:Y:S05]  /*07f0*/  @P1 BRA `(.L_x_44) ;  /* 0x00000000000c1947 */ /* 0x000fea0003800000 */
[----:B--2---:R-:W-:-:S04]  /*0800*/  IMAD R9, R8, UR4, R3 ;  /* 0x0000000408097c24 */ /* 0x004fc8000f8e0203 */
[----:B---3--:R-:W-:-:S06]  /*0810*/  IMAD.WIDE.U32 R8, R9, 0x4, R4 ;  /* 0x0000000409087825 */ /* 0x008fcc00078e0004 */
[----:B------:R0:W5:Y:S02]  /*0820*/  LDG.E.CONSTANT R9, desc[UR8][R8.64+0x40] ;  /* 0x0000400808097981 */ /* 0x000164000c1e9900 */
.L_x_44:
[----:B-12---:R-:W-:Y:S05]  /*0830*/  BSYNC.RECONVERGENT B2 ;  /* 0x0000000000027941 */ /* 0x006fea0003800200 */
.L_x_43:
[----:B-----5:R4:W-:Y:S01]  /*0840*/  STS [R12], R9 ;  /* 0x000000090c007388 */ /* 0x0209e20000000800 */
[C---:B------:R-:W-:Y:S02]  /*0850*/  ISETP.GE.U32.AND P1, PT, R10.reuse, 0x300, PT ;  /* 0x000003000a00780c */ /* 0x040fe40003f26070 */
[----:B------:R-:W-:-:S11]  /*0860*/  IADD3 R10, PT, PT, R10, 0x100, RZ ;  /* 0x000001000a0a7810 */ /* 0x000fd60007ffe0ff */
[----:B----4-:R-:W-:Y:S05]  /*0870*/  @!P1 BRA `(.L_x_45) ;  /* 0xfffffffc00bc9947 */ /* 0x010fea000383ffff */
[----:B------:R-:W-:Y:S05]  /*0880*/  BSYNC.RECONVERGENT B1 ;  /* 0x0000000000017941 */ /* 0x000fea0003800200 */
.L_x_42:
[----:B0-----:R-:W0:Y:S01]  /*0890*/  LDC R8, c[0x0][0x3b0] ;  /* 0x0000ec00ff087b82 */ /* 0x001e220000000800 */
[----:B------:R-:W-:Y:S02]  /*08a0*/  IADD3 R3, PT, PT, R7, 0x1040, RZ ;  /* 0x0000104007037810 */ /* 0x000fe40007ffe0ff */
[----:B------:R-:W-:-:S05]  /*08b0*/  MOV R9, R0 ;  /* 0x0000000000097202 */ /* 0x000fca0000000f00 */
[----:B---3--:R-:W1:Y:S02]  /*08c0*/  LDC.64 R4, c[0x0][0x388] ;  /* 0x0000e200ff047b82 */ /* 0x008e640000000a00 */
.L_x_48:
[----:B------:R-:W-:Y:S01]  /*08d0*/  SHF.R.U32.HI R6, RZ, 0x6, R9 ;  /* 0x00000006ff067819 */ /* 0x000fe20000011609 */
[----:B------:R-:W-:Y:S03]  /*08e0*/  BSSY.RECONVERGENT B1, `(.L_x_46) ;  /* 0x0000009000017945 */ /* 0x000fe60003800200 */
[C---:B0-----:R-:W-:Y:S01]  /*08f0*/  IADD3 R7, PT, PT, R6.reuse, 0x10, RZ ;  /* 0x0000001006077810 */ /* 0x041fe20007ffe0ff */
[----:B------:R-:W-:Y:S02]  /*0900*/  IMAD R11, R6, 0x104, R3 ;  /* 0x00000104060b7824 */ /* 0x000fe400078e0203 */
[----:B------:R-:W-:Y:S01]  /*0910*/  HFMA2 R6, -RZ, RZ, 0, 0 ;  /* 0x00000000ff067431 */ /* 0x000fe200000001ff */
[----:B0-----:R-:W-:-:S13]  /*0920*/  ISETP.GE.OR P1, PT, R7, R8, !P0 ;  /* 0x000000080700720c */ /* 0x001fda0004726670 */
[----:B------:R-:W-:Y:S05]  /*0930*/  @P1 BRA `(.L_x_47) ;  /* 0x00000000000c1947 */ /* 0x000fea0003800000 */
[----:B------:R-:W-:-:S04]  /*0940*/  IMAD R7, R7, UR5, R2 ;  /* 0x0000000507077c24 */ /* 0x000fc8000f8e0202 */
[----:B-1----:R-:W-:-:S06]  /*0950*/  IMAD.WIDE R6, R7, 0x4, R4 ;  /* 0x0000000407067825 */ /* 0x002fcc00078e0204 */
[----:B------:R0:W5:Y:S02]  /*0960*/  LDG.E.CONSTANT R6, desc[UR8][R6.64] ;  /* 0x0000000806067981 */ /* 0x000164000c1e9900 */
.L_x_47:
[----:B------:R-:W-:Y:S05]  /*0970*/  BSYNC.RECONVERGENT B1 ;  /* 0x0000000000017941 */ /* 0x000fea0003800200 */
.L_x_46:
[----:B-----5:R3:W-:Y:S01]  /*0980*/  STS [R11], R6 ;  /* 0x000000060b007388 */ /* 0x0207e20000000800 */
[C---:B------:R-:W-:Y:S01]  /*0990*/  ISETP.GE.U32.AND P1, PT, R9.reuse, 0x300, PT ;  /* 0x000003000900780c */ /* 0x040fe20003f26070 */
[----:B------:R-:W-:-:S12]  /*09a0*/  VIADD R9, R9, 0x100 ;  /* 0x0000010009097836 */ /* 0x000fd80000000000 */
[----:B---3--:R-:W-:Y:S05]  /*09b0*/  @!P1 BRA `(.L_x_48) ;  /* 0xfffffffc00c49947 */ /* 0x008fea000383ffff */
.L_x_41:
[----:B-12---:R-:W-:Y:S05]  /*09c0*/  BSYNC.RECONVERGENT B0 ;  /* 0x0000000000007941 */ /* 0x006fea0003800200 */
.L_x_32:
[----:B------:R-:W-:Y:S01]  /*09d0*/  BAR.SYNC.DEFER_BLOCKING 0x0 ;  /* 0x0000000000007b1d */ /* 0x000fe20000010000 */
[C---:B------:R-:W-:Y:S01]  /*09e0*/  ISETP.GE.AND P0, PT, R8.reuse, 0x1, PT ;  /* 0x000000010800780c */ /* 0x040fe20003f06270 */
[----:B------:R-:W-:Y:S01]  /*09f0*/  HFMA2 R14, -RZ, RZ, 0, 0 ;  /* 0x00000000ff0e7431 */ /* 0x000fe200000001ff */
[----:B0-----:R-:W-:Y:S02]  /*0a00*/  IADD3 R2, PT, PT, R8, 0xf, RZ ;  /* 0x0000000f08027810 */ /* 0x001fe40007ffe0ff */
[----:B------:R-:W-:Y:S02]  /*0a10*/  CS2R R12, SRZ ;  /* 0x00000000000c7805 */ /* 0x000fe4000001ff00 */
[----:B------:R-:W-:Y:S01]  /*0a20*/  MOV R26, RZ ;  /* 0x000000ff001a7202 */ /* 0x000fe20000000f00 */
[----:B------:R-:W0:Y:S01]  /*0a30*/  LDCU UR10, c[0x0][0x3a8] ;  /* 0x00007500ff0a77ac */ /* 0x000e220008000800 */
[----:B------:R-:W-:Y:S01]  /*0a40*/  SHF.R.S32.HI R3, RZ, 0x1f, R2 ;  /* 0x0000001fff037819 */ /* 0x000fe20000011402 */
[----:B------:R-:W-:Y:S03]  /*0a50*/  BSSY.RECONVERGENT B1, `(.L_x_49) ;  /* 0x00000d1000017945 */ /* 0x000fe60003800200 */
[----:B------:R-:W-:Y:S01]  /*0a60*/  LEA.HI R2, R3, R2, RZ, 0x4 ;  /* 0x0000000203027211 */ /* 0x000fe200078f20ff */
[----:B------:R-:W-:Y:S06]  /*0a70*/  @!P0 BRA `(.L_x_50) ;  /* 0x0000000c00388947 */ /* 0x000fec0003800000 */
[----:B------:R-:W-:Y:S02]  /*0a80*/  SHF.R.S32.HI R2, RZ, 0x4, R2 ;  /* 0x00000004ff027819 */ /* 0x000fe40000011402 */
[----:B------:R-:W-:Y:S02]  /*0a90*/  LOP3.LUT R3, R0, 0xf, RZ, 0xc0, !PT ;  /* 0x0000000f00037812 */ /* 0x000fe400078ec0ff */
[----:B------:R-:W-:Y:S02]  /*0aa0*/  MOV R18, RZ ;  /* 0x000000ff00127202 */ /* 0x000fe40000000f00 */
[----:B------:R-:W-:Y:S02]  /*0ab0*/  MOV R26, RZ ;  /* 0x000000ff001a7202 */ /* 0x000fe40000000f00 */
[----:B------:R-:W-:-:S07]  /*0ac0*/  VIMNMX R19, PT, PT, R2, 0x1, !PT ;  /* 0x0000000102137848 */ /* 0x000fce0007fe0100 */
.L_x_58:
        /* <DEDUP_REMOVED lines=9> */
[--C-:B------:R-:W-:Y:S01]  /*0b60*/  IMAD R6, R8, 0x10, R3.reuse ;  /* 0x0000001008067824 */ /* 0x100fe200078e0203 */
[----:B------:R-:W-:Y:S01]  /*0b70*/  SHF.R.U32.HI R4, RZ, 0x1, R4 ;  /* 0x00000001ff047819 */ /* 0x000fe20000011604 */
[----:B------:R-:W-:Y:S01]  /*0b80*/  UMOV UR4, 0x400 ;  /* 0x0000040000047882 */ /* 0x000fe20000000000 */
[----:B------:R-:W-:Y:S01]  /*0b90*/  IMAD R7, R16, 0x11, R3 ;  /* 0x0000001110077824 */ /* 0x000fe200078e0203 */
[----:B------:R-:W-:Y:S01]  /*0ba0*/  UIADD3 UR5, UPT, UPT, UR4, 0x63c0, URZ ;  /* 0x000063c004057890 */ /* 0x000fe2000fffe0ff */
[----:B------:R-:W-:Y:S01]  /*0bb0*/  MOV R10, R0 ;  /* 0x00000000000a7202 */ /* 0x000fe20000000f00 */
[----:B------:R-:W-:-:S04]  /*0bc0*/  IMAD R5, R4, 0x3300, RZ ;  /* 0x0000330004057824 */ /* 0x000fc800078e02ff */
[----:B------:R-:W-:Y:S01]  /*0bd0*/  IMAD R5, R18, 0x1100, -R5 ;  /* 0x0000110012057824 */ /* 0x000fe200078e0a05 */
[----:B--2---:R-:W-:Y:S01]  /*0be0*/  ISETP.GE.AND P1, PT, R6, UR7, PT ;  /* 0x0000000706007c0c */ /* 0x004fe2000bf26270 */
[----:B-1----:R-:W-:Y:S02]  /*0bf0*/  ULEA UR4, UR6, UR4, 0x18 ;  /* 0x0000000406047291 */ /* 0x002fe4000f8ec0ff */
[----:B------:R-:W-:-:S04]  /*0c00*/  ULEA UR5, UR6, UR5, 0x18 ;  /* 0x0000000506057291 */ /* 0x000fc8000f8ec0ff */
[----:B------:R-:W-:Y:S02]  /*0c10*/  LEA R4, R7, UR4, 0x2 ;  /* 0x0000000407047c11 */ /* 0x000fe4000f8e10ff */
[----:B------:R-:W-:Y:S02]  /*0c20*/  LEA R7, R16, UR5, 0x2 ;  /* 0x0000000510077c11 */ /* 0x000fe4000f8e10ff */
[----:B------:R-:W-:-:S07]  /*0c30*/  IADD3 R9, PT, PT, R4, 0x2200, R5 ;  /* 0x0000220004097810 */ /* 0x000fce0007ffe005 */
.L_x_54:
        /* <DEDUP_REMOVED lines=16> */
.L_x_53:
[----:B------:R-:W0:Y:S01]  /*0d40*/  S2UR UR6, SR_CgaCtaId ;  /* 0x00000000000679c3 */ /* 0x000e220000008800 */
[----:B------:R-:W-:Y:S01]  /*0d50*/  UMOV UR4, 0x400 ;  /* 0x0000040000047882 */ /* 0x000fe20000000000 */
[----:B------:R-:W-:Y:S01]  /*0d60*/  SHF.L.U32 R4, R0, 0x2, RZ ;  /* 0x0000000200047819 */ /* 0x000fe200000006ff */
[----:B------:R-:W-:Y:S01]  /*0d70*/  UIADD3 UR5, UPT, UPT, UR4, 0x64c0, URZ ;  /* 0x000064c004057890 */ /* 0x000fe2000fffe0ff */
[----:B------:R-:W-:Y:S01]  /*0d80*/  IMAD.HI.U32 R7, R8, -0x55555555, RZ ;  /* 0xaaaaaaab08077827 */ /* 0x000fe200078e00ff */
[----:B------:R-:W-:Y:S01]  /*0d90*/  UIADD3 UR4, UPT, UPT, UR4, 0x3300, URZ ;  /* 0x0000330004047890 */ /* 0x000fe2000fffe0ff */
[----:B------:R-:W-:Y:S02]  /*0da0*/  LOP3.LUT R6, R4, 0xfc, RZ, 0xc0, !PT ;  /* 0x000000fc04067812 */ /* 0x000fe400078ec0ff */
[----:B------:R-:W1:Y:S01]  /*0db0*/  LDC R10, c[0x0][0x3b0] ;  /* 0x0000ec00ff0a7b82 */ /* 0x000e620000000800 */
[----:B------:R-:W-:-:S07]  /*0dc0*/  SHF.R.U32.HI R7, RZ, 0x1, R7 ;  /* 0x00000001ff077819 */ /* 0x000fce0000011607 */
[----:B------:R-:W2:Y:S01]  /*0dd0*/  LDC.64 R4, c[0x0][0x388] ;  /* 0x0000e200ff047b82 */ /* 0x000ea20000000a00 */
[----:B0-----:R-:W-:Y:S02]  /*0de0*/  ULEA UR5, UR6, UR5, 0x18 ;  /* 0x0000000506057291 */ /* 0x001fe4000f8ec0ff */
[----:B------:R-:W-:-:S06]  /*0df0*/  ULEA UR4, UR6, UR4, 0x18 ;  /* 0x0000000406047291 */ /* 0x000fcc000f8ec0ff */
[----:B------:R-:W-:Y:S01]  /*0e00*/  VIADD R11, R6, UR4 ;  /* 0x00000004060b7c36 */ /* 0x000fe20008000000 */
[----:B------:R0:W3:Y:S02]  /*0e10*/  LDS R9, [R6+UR5] ;  /* 0x0000000506097984 */ /* 0x0000e40008000800 */
[----:B------:R-:W3:Y:S01]  /*0e20*/  LDCU UR5, c[0x0][0x3ac] ;  /* 0x00007580ff0577ac */ /* 0x000ee20008000800 */
[----:B0-----:R-:W-:-:S04]  /*0e30*/  IMAD R6, R7, -0x3, R8 ;  /* 0xfffffffd07067824 */ /* 0x001fc800078e0208 */
[----:B------:R-:W-:Y:S01]  /*0e40*/  IMAD R16, R6, 0x1040, R11 ;  /* 0x0000104006107824 */ /* 0x000fe200078e020b */
[----:B------:R-:W-:Y:S02]  /*0e50*/  MOV R11, R0 ;  /* 0x00000000000b7202 */ /* 0x000fe40000000f00 */
[----:B---3--:R-:W-:-:S04]  /*0e60*/  ISETP.GE.AND P0, PT, R9, UR5, PT ;  /* 0x0000000509007c0c */ /* 0x008fc8000bf06270 */
[----:B-12---:R-:W-:-:S13]  /*0e70*/  ISETP.GT.AND P0, PT, R9, -0x1, !P0 ;  /* 0xffffffff0900780c */ /* 0x006fda0004704270 */
.L_x_57:
[----:B------:R-:W-:Y:S01]  /*0e80*/  SHF.R.U32.HI R15, RZ, 0x6, R11 ;  /* 0x00000006ff0f7819 */ /* 0x000fe2000001160b */
[----:B------:R-:W-:Y:S01]  /*0e90*/  BSSY.RECONVERGENT B2, `(.L_x_55) ;  /* 0x000000a000027945 */ /* 0x000fe20003800200 */
[----:B------:R-:W-:Y:S02]  /*0ea0*/  HFMA2 R6, -RZ, RZ, 0, 0 ;  /* 0x00000000ff067431 */ /* 0x000fe400000001ff */
[----:B0-----:R-:W-:Y:S01]  /*0eb0*/  LEA R7, R8, R15, 0x4 ;  /* 0x0000000f08077211 */ /* 0x001fe200078e20ff */
[----:B------:R-:W-:-:S03]  /*0ec0*/  IMAD R15, R15, 0x104, R16 ;  /* 0x000001040f0f7824 */ /* 0x000fc600078e0210 */
[----:B------:R-:W-:-:S13]  /*0ed0*/  ISETP.GE.OR P1, PT, R7, R10, !P0 ;  /* 0x0000000a0700720c */ /* 0x000fda0004726670 */
[----:B------:R-:W-:Y:S05]  /*0ee0*/  @P1 BRA `(.L_x_56) ;  /* 0x0000000000101947 */ /* 0x000fea0003800000 */
[----:B------:R-:W0:Y:S02]  /*0ef0*/  LDCU UR4, c[0x0][0x3ac] ;  /* 0x00007580ff0477ac */ /* 0x000e240008000800 */
[----:B0-----:R-:W-:-:S04]  /*0f00*/  IMAD R7, R7, UR4, R9 ;  /* 0x0000000407077c24 */ /* 0x001fc8000f8e0209 */
[----:B------:R-:W-:-:S06]  /*0f10*/  IMAD.WIDE R6, R7, 0x4, R4 ;  /* 0x0000000407067825 */ /* 0x000fcc00078e0204 */
[----:B------:R0:W5:Y:S02]  /*0f20*/  LDG.E.CONSTANT R6, desc[UR8][R6.64] ;  /* 0x0000000806067981 */ /* 0x000164000c1e9900 */
.L_x_56:
[----:B------:R-:W-:Y:S05]  /*0f30*/  BSYNC.RECONVERGENT B2 ;  /* 0x0000000000027941 */ /* 0x000fea0003800200 */
.L_x_55:
[----:B-----5:R1:W-:Y:S01]  /*0f40*/  STS [R15], R6 ;  /* 0x000000060f007388 */ /* 0x0203e20000000800 */
[C---:B------:R-:W-:Y:S02]  /*0f50*/  ISETP.GE.U32.AND P1, PT, R11.reuse, 0x300, PT ;  /* 0x000003000b00780c */ /* 0x040fe40003f26070 */
[----:B------:R-:W-:-:S11]  /*0f60*/  IADD3 R11, PT, PT, R11, 0x100, RZ ;  /* 0x000001000b0b7810 */ /* 0x000fd60007ffe0ff */
[----:B-1----:R-:W-:Y:S05]  /*0f70*/  @!P1 BRA `(.L_x_57) ;  /* 0xfffffffc00c09947 */ /* 0x002fea000383ffff */
.L_x_52:
[----:B0-----:R-:W-:Y:S05]  /*0f80*/  BSYNC.RECONVERGENT B0 ;  /* 0x0000000000007941 */ /* 0x001fea0003800200 */
.L_x_51:
[----:B------:R-:W0:Y:S01]  /*0f90*/  S2R R7, SR_CgaCtaId ;  /* 0x0000000000077919 */ /* 0x000e220000008800 */
[----:B------:R-:W-:Y:S01]  /*0fa0*/  IMAD.HI.U32 R4, R18, -0x55555555, RZ ;  /* 0xaaaaaaab12047827 */ /* 0x000fe200078e00ff */
[----:B------:R-:W-:-:S04]  /*0fb0*/  MOV R6, 0x400 ;  /* 0x0000040000067802 */ /* 0x000fc80000000f00 */
[----:B------:R-:W-:Y:S02]  /*0fc0*/  SHF.R.U32.HI R5, RZ, 0x1, R4 ;  /* 0x00000001ff057819 */ /* 0x000fe40000011604 */
[----:B------:R-:W-:Y:S02]  /*0fd0*/  IADD3 R8, PT, PT, R6, 0x3300, RZ ;  /* 0x0000330006087810 */ /* 0x000fe40007ffe0ff */
[----:B------:R-:W-:Y:S01]  /*0fe0*/  SHF.R.U32.HI R4, RZ, 0x4, R0 ;  /* 0x00000004ff047819 */ /* 0x000fe20000011600 */
[----:B------:R-:W-:Y:S02]  /*0ff0*/  IMAD R5, R5, -0x3, R18 ;  /* 0xfffffffd05057824 */ /* 0x000fe400078e0212 */
[----:B------:R-:W-:-:S05]  /*1000*/  VIADD R18, R18, 0x1 ;  /* 0x0000000112127836 */ /* 0x000fca0000000000 */
[----:B------:R-:W-:Y:S02]  /*1010*/  ISETP.NE.AND P0, PT, R18, R19, PT ;  /* 0x000000131200720c */ /* 0x000fe40003f05270 */
[C---:B0-----:R-:W-:Y:S02]  /*1020*/  LEA R8, R7.reuse, R8, 0x18 ;  /* 0x0000000807087211 */ /* 0x041fe400078ec0ff */
[----:B------:R-:W-:-:S03]  /*1030*/  LEA R9, R7, R6, 0x18 ;  /* 0x0000000607097211 */ /* 0x000fc600078ec0ff */
[----:B------:R-:W-:Y:S02]  /*1040*/  IMAD R7, R5, 0x1040, R8 ;  /* 0x0000104005077824 */ /* 0x000fe400078e0208 */
[----:B------:R-:W-:-:S03]  /*1050*/  IMAD R4, R4, 0x44, R9 ;  /* 0x0000004404047824 */ /* 0x000fc600078e0209 */
[----:B------:R-:W-:Y:S01]  /*1060*/  LEA R16, R22, R7, 0x2 ;  /* 0x0000000716107211 */ /* 0x000fe200078e10ff */
[----:B------:R-:W-:-:S04]  /*1070*/  IMAD R17, R5, 0x1100, R4 ;  /* 0x0000110005117824 */ /* 0x000fc800078e0204 */
[----:B------:R-:W-:Y:S04]  /*1080*/  LDS.128 R4, [R16] ;  /* 0x0000000010047984 */ /* 0x000fe80000000c00 */
[----:B------:R-:W0:Y:S04]  /*1090*/  LDS R25, [R17] ;  /* 0x0000000011197984 */ /* 0x000e280000000800 */
[----:B------:R-:W-:Y:S04]  /*10a0*/  LDS.128 R8, [R16+0x100] ;  /* 0x0001000010087984 */ /* 0x000fe80000000c00 */
[----:B------:R-:W1:Y:S04]  /*10b0*/  LDS R24, [R17+0x4] ;  /* 0x0000040011187984 */ /* 0x000e680000000800 */
[----:B------:R-:W2:Y:S04]  /*10c0*/  LDS R27, [R16+0x110] ;  /* 0x00011000101b7984 */ /* 0x000ea80000000800 */
[----:B------:R-:W-:Y:S04]  /*10d0*/  LDS R23, [R17+0x8] ;  /* 0x0000080011177984 */ /* 0x000fe80000000800 */
[----:B------:R-:W-:Y:S01]  /*10e0*/  LDS R28, [R16+0x30c] ;  /* 0x00030c00101c7984 */ /* 0x000fe20000000800 */
[C---:B0-----:R-:W-:Y:S01]  /*10f0*/  FFMA R4, R25.reuse, R4, R14 ;  /* 0x0000000419047223 */ /* 0x041fe2000000000e */
[C---:B------:R-:W-:Y:S01]  /*1100*/  FFMA R5, R25.reuse, R5, R12 ;  /* 0x0000000519057223 */ /* 0x040fe2000000000c */
[C---:B------:R-:W-:Y:S01]  /*1110*/  FFMA R6, R25.reuse, R6, R13 ;  /* 0x0000000619067223 */ /* 0x040fe2000000000d */
[----:B------:R-:W0:Y:S01]  /*1120*/  LDS.64 R14, [R16+0x208] ;  /* 0x00020800100e7984 */ /* 0x000e220000000a00 */
[----:B------:R-:W-:-:S03]  /*1130*/  FFMA R29, R25, R7, R26 ;  /* 0x00000007191d7223 */ /* 0x000fc6000000001a */
[----:B------:R-:W3:Y:S01]  /*1140*/  LDS.64 R12, [R16+0x210] ;  /* 0x00021000100c7984 */ /* 0x000ee20000000a00 */
[C---:B-1----:R-:W-:Y:S01]  /*1150*/  FFMA R8, R24.reuse, R9, R4 ;  /* 0x0000000918087223 */ /* 0x042fe20000000004 */
[C---:B------:R-:W-:Y:S01]  /*1160*/  FFMA R10, R24.reuse, R10, R5 ;  /* 0x0000000a180a7223 */ /* 0x040fe20000000005 */
[C---:B------:R-:W-:Y:S01]  /*1170*/  FFMA R11, R24.reuse, R11, R6 ;  /* 0x0000000b180b7223 */ /* 0x040fe20000000006 */
[----:B------:R-:W1:Y:S01]  /*1180*/  LDS R25, [R17+0xc] ;  /* 0x00000c0011197984 */ /* 0x000e620000000800 */
[----:B--2---:R-:W-:-:S03]  /*1190*/  FFMA R24, R24, R27, R29 ;  /* 0x0000001b18187223 */ /* 0x004fc6000000001d */
[----:B------:R-:W2:Y:S04]  /*11a0*/  LDS.128 R4, [R16+0x310] ;  /* 0x0003100010047984 */ /* 0x000ea80000000c00 */
[----:B------:R-:W-:Y:S01]  /*11b0*/  LDS R26, [R17+0x10] ;  /* 0x00001000111a7984 */ /* 0x000fe20000000800 */
[C---:B0-----:R-:W-:Y:S01]  /*11c0*/  FFMA R29, R23.reuse, R14, R8 ;  /* 0x0000000e171d7223 */ /* 0x041fe20000000008 */
[C---:B------:R-:W-:Y:S01]  /*11d0*/  FFMA R14, R23.reuse, R15, R10 ;  /* 0x0000000f170e7223 */ /* 0x040fe2000000000a */
[C---:B---3--:R-:W-:Y:S01]  /*11e0*/  FFMA R27, R23.reuse, R12, R11 ;  /* 0x0000000c171b7223 */ /* 0x048fe2000000000b */
[----:B------:R-:W-:Y:S01]  /*11f0*/  FFMA R23, R23, R13, R24 ;  /* 0x0000000d17177223 */ /* 0x000fe20000000018 */
[----:B------:R-:W0:Y:S01]  /*1200*/  LDS.128 R8, [R16+0x410] ;  /* 0x0004100010087984 */ /* 0x000e220000000c00 */
[----:B-1----:R-:W-:-:S03]  /*1210*/  FFMA R29, R25, R28, R29 ;  /* 0x0000001c191d7223 */ /* 0x002fc6000000001d */
[----:B------:R-:W-:Y:S01]  /*1220*/  LDS R24, [R17+0x14] ;  /* 0x0000140011187984 */ /* 0x000fe20000000800 */
[C---:B--2---:R-:W-:Y:S01]  /*1230*/  FFMA R4, R25.reuse, R4, R14 ;  /* 0x0000000419047223 */ /* 0x044fe2000000000e */
[C---:B------:R-:W-:Y:S02]  /*1240*/  FFMA R27, R25.reuse, R5, R27 ;  /* 0x00000005191b7223 */ /* 0x040fe4000000001b */
[----:B------:R-:W1:Y:S01]  /*1250*/  LDS.128 R12, [R16+0x510] ;  /* 0x00051000100c7984 */ /* 0x000e620000000c00 */
[----:B------:R-:W-:-:S03]  /*1260*/  FFMA R23, R25, R6, R23 ;  /* 0x0000000619177223 */ /* 0x000fc60000000017 */
[----:B------:R-:W2:Y:S04]  /*1270*/  LDS R25, [R16+0x520] ;  /* 0x0005200010197984 */ /* 0x000ea80000000800 */
[----:B------:R-:W-:Y:S01]  /*1280*/  LDS R12, [R16+0x71c] ;  /* 0x00071c00100c7984 */ /* 0x000fe20000000800 */
[C---:B0-----:R-:W-:Y:S01]  /*1290*/  FFMA R7, R26.reuse, R9, R4 ;  /* 0x000000091a077223 */ /* 0x041fe20000000004 */
[C---:B------:R-:W-:Y:S01]  /*12a0*/  FFMA R5, R26.reuse, R8, R29 ;  /* 0x000000081a057223 */ /* 0x040fe2000000001d */
[C---:B------:R-:W-:Y:S01]  /*12b0*/  FFMA R4, R26.reuse, R10, R27 ;  /* 0x0000000a1a047223 */ /* 0x040fe2000000001b */
[----:B------:R-:W-:Y:S01]  /*12c0*/  LDS.64 R8, [R16+0x618] ;  /* 0x0006180010087984 */ /* 0x000fe20000000a00 */
[----:B------:R-:W-:-:S03]  /*12d0*/  FFMA R29, R26, R11, R23 ;  /* 0x0000000b1a1d7223 */ /* 0x000fc60000000017 */
[----:B------:R-:W0:Y:S01]  /*12e0*/  LDS R27, [R17+0x18] ;  /* 0x00001800111b7984 */ /* 0x000e220000000800 */
[C---:B-1----:R-:W-:Y:S01]  /*12f0*/  FFMA R26, R24.reuse, R13, R5 ;  /* 0x0000000d181a7223 */ /* 0x042fe20000000005 */
[C---:B------:R-:W-:Y:S01]  /*1300*/  FFMA R14, R24.reuse, R14, R7 ;  /* 0x0000000e180e7223 */ /* 0x040fe20000000007 */
[C---:B------:R-:W-:Y:S01]  /*1310*/  FFMA R15, R24.reuse, R15, R4 ;  /* 0x0000000f180f7223 */ /* 0x040fe20000000004 */
[----:B------:R-:W1:Y:S01]  /*1320*/  LDS.64 R10, [R16+0x620] ;  /* 0x00062000100a7984 */ /* 0x000e620000000a00 */
[----:B--2---:R-:W-:-:S03]  /*1330*/  FFMA R24, R24, R25, R29 ;  /* 0x0000001918187223 */ /* 0x004fc6000000001d */
[----:B------:R-:W-:Y:S04]  /*1340*/  LDS.128 R4, [R16+0x720] ;  /* 0x0007200010047984 */ /* 0x000fe80000000c00 */
[----:B------:R-:W2:Y:S04]  /*1350*/  LDS R23, [R17+0x1c] ;  /* 0x00001c0011177984 */ /* 0x000ea80000000800 */
[----:B------:R-:W-:Y:S01]  /*1360*/  LDS R25, [R17+0x20] ;  /* 0x0000200011197984 */ /* 0x000fe20000000800 */
[C---:B0-----:R-:W-:Y:S01]  /*1370*/  FFMA R13, R27.reuse, R8, R26 ;  /* 0x000000081b0d7223 */ /* 0x041fe2000000001a */
[C---:B------:R-:W-:Y:S01]  /*1380*/  FFMA R14, R27.reuse, R9, R14 ;  /* 0x000000091b0e7223 */ /* 0x040fe2000000000e */
[C---:B-1----:R-:W-:Y:S01]  /*1390*/  FFMA R26, R27.reuse, R10, R15 ;  /* 0x0000000a1b1a7223 */ /* 0x042fe2000000000f */
[----:B------:R-:W-:-:S02]  /*13a0*/  FFMA R27, R27, R11, R24 ;  /* 0x0000000b1b1b7223 */ /* 0x000fc40000000018 */
[----:B------:R-:W0:Y:S04]  /*13b0*/  LDS.128 R8, [R16+0x820] ;  /* 0x0008200010087984 */ /* 0x000e280000000c00 */
[----:B------:R-:W-:Y:S01]  /*13c0*/  LDS R24, [R17+0x24] ;  /* 0x0000240011187984 */ /* 0x000fe20000000800 */
[C---:B--2---:R-:W-:Y:S01]  /*13d0*/  FFMA R4, R23.reuse, R4, R14 ;  /* 0x0000000417047223 */ /* 0x044fe2000000000e */
[C---:B------:R-:W-:Y:S01]  /*13e0*/  FFMA R28, R23.reuse, R12, R13 ;  /* 0x0000000c171c7223 */ /* 0x040fe2000000000d */
[C---:B------:R-:W-:Y:S01]  /*13f0*/  FFMA R7, R23.reuse, R5, R26 ;  /* 0x0000000517077223 */ /* 0x040fe2000000001a */
[----:B------:R-:W1:Y:S01]  /*1400*/  LDS.128 R12, [R16+0x920] ;  /* 0x00092000100c7984 */ /* 0x000e620000000c00 */
[----:B------:R-:W-:-:S03]  /*1410*/  FFMA R6, R23, R6, R27 ;  /* 0x0000000617067223 */ /* 0x000fc6000000001b */
[----:B------:R-:W2:Y:S04]  /*1420*/  LDS R27, [R16+0x930] ;  /* 0x00093000101b7984 */ /* 0x000ea80000000800 */
[----:B------:R-:W-:Y:S01]  /*1430*/  LDS R12, [R16+0xb2c] ;  /* 0x000b2c00100c7984 */ /* 0x000fe20000000800 */
[C---:B0-----:R-:W-:Y:S01]  /*1440*/  FFMA R5, R25.reuse, R9, R4 ;  /* 0x0000000919057223 */ /* 0x041fe20000000004 */
[C---:B------:R-:W-:Y:S01]  /*1450*/  FFMA R23, R25.reuse, R8, R28 ;  /* 0x0000000819177223 */ /* 0x040fe2000000001c */
[C---:B------:R-:W-:Y:S01]  /*1460*/  FFMA R4, R25.reuse, R10, R7 ;  /* 0x0000000a19047223 */ /* 0x040fe20000000007 */
[----:B------:R-:W-:Y:S01]  /*1470*/  FFMA R29, R25, R11, R6 ;  /* 0x0000000b191d7223 */ /* 0x000fe20000000006 */
[----:B------:R-:W-:Y:S04]  /*1480*/  LDS.64 R8, [R16+0xa28] ;  /* 0x000a280010087984 */ /* 0x000fe80000000a00 */
[----:B------:R-:W0:Y:S01]  /*1490*/  LDS R25, [R17+0x28] ;  /* 0x0000280011197984 */ /* 0x000e220000000800 */
[C---:B-1----:R-:W-:Y:S01]  /*14a0*/  FFMA R26, R24.reuse, R13, R23 ;  /* 0x0000000d181a7223 */ /* 0x042fe20000000017 */
[C---:B------:R-:W-:Y:S01]  /*14b0*/  FFMA R14, R24.reuse, R14, R5 ;  /* 0x0000000e180e7223 */ /* 0x040fe20000000005 */
[C---:B------:R-:W-:Y:S01]  /*14c0*/  FFMA R15, R24.reuse, R15, R4 ;  /* 0x0000000f180f7223 */ /* 0x040fe20000000004 */
[----:B------:R-:W1:Y:S01]  /*14d0*/  LDS.64 R10, [R16+0xa30] ;  /* 0x000a3000100a7984 */ /* 0x000e620000000a00 */
[----:B--2---:R-:W-:-:S03]  /*14e0*/  FFMA R24, R24, R27, R29 ;  /* 0x0000001b18187223 */ /* 0x004fc6000000001d */
[----:B------:R-:W-:Y:S04]  /*14f0*/  LDS.128 R4, [R16+0xb30] ;  /* 0x000b300010047984 */ /* 0x000fe80000000c00 */
[----:B------:R-:W2:Y:S01]  /*1500*/  LDS R23, [R17+0x2c] ;  /* 0x00002c0011177984 */ /* 0x000ea20000000800 */
[C---:B0-----:R-:W-:Y:S01]  /*1510*/  FFMA R13, R25.reuse, R8, R26 ;  /* 0x00000008190d7223 */ /* 0x041fe2000000001a */
[C---:B------:R-:W-:Y:S01]  /*1520*/  FFMA R14, R25.reuse, R9, R14 ;  /* 0x00000009190e7223 */ /* 0x040fe2000000000e */
[C---:B-1----:R-:W-:Y:S01]  /*1530*/  FFMA R26, R25.reuse, R10, R15 ;  /* 0x0000000a191a7223 */ /* 0x042fe2000000000f */
[----:B------:R-:W-:Y:S02]  /*1540*/  FFMA R27, R25, R11, R24 ;  /* 0x0000000b191b7223 */ /* 0x000fe40000000018 */
[----:B------:R-:W-:Y:S04]  /*1550*/  LDS R25, [R17+0x30] ;  /* 0x0000300011197984 */ /* 0x000fe80000000800 */
[----:B------:R-:W0:Y:S01]  /*1560*/  LDS.128 R8, [R16+0xc30] ;  /* 0x000c300010087984 */ /* 0x000e220000000c00 */
[C---:B--2---:R-:W-:Y:S01]  /*1570*/  FFMA R4, R23.reuse, R4, R14 ;  /* 0x0000000417047223 */ /* 0x044fe2000000000e */
[C---:B------:R-:W-:Y:S01]  /*1580*/  FFMA R28, R23.reuse, R12, R13 ;  /* 0x0000000c171c7223 */ /* 0x040fe2000000000d */
[C---:B------:R-:W-:Y:S01]  /*1590*/  FFMA R5, R23.reuse, R5, R26 ;  /* 0x0000000517057223 */ /* 0x040fe2000000001a */
[----:B------:R-:W-:Y:S01]  /*15a0*/  LDS.128 R12, [R16+0xd30] ;  /* 0x000d3000100c7984 */ /* 0x000fe20000000c00 */
[----:B------:R-:W-:-:S03]  /*15b0*/  FFMA R6, R23, R6, R27 ;  /* 0x0000000617067223 */ /* 0x000fc6000000001b */
[----:B------:R-:W1:Y:S04]  /*15c0*/  LDS R24, [R17+0x34] ;  /* 0x0000340011187984 */ /* 0x000e680000000800 */
[----:B------:R-:W2:Y:S04]  /*15d0*/  LDS R26, [R16+0xd40] ;  /* 0x000d4000101a7984 */ /* 0x000ea80000000800 */
[----:B------:R-:W-:Y:S01]  /*15e0*/  LDS R12, [R17+0x38] ;  /* 0x00003800110c7984 */ /* 0x000fe20000000800 */
[C---:B0-----:R-:W-:Y:S01]  /*15f0*/  FFMA R7, R25.reuse, R8, R28 ;  /* 0x0000000819077223 */ /* 0x041fe2000000001c */
[C---:B------:R-:W-:Y:S01]  /*1600*/  FFMA R27, R25.reuse, R9, R4 ;  /* 0x00000009191b7223 */ /* 0x040fe20000000004 */
[C---:B------:R-:W-:Y:S01]  /*1610*/  FFMA R23, R25.reuse, R10, R5 ;  /* 0x0000000a19177223 */ /* 0x040fe20000000005 */
[----:B------:R-:W-:Y:S01]  /*1620*/  FFMA R25, R25, R11, R6 ;  /* 0x0000000b19197223 */ /* 0x000fe20000000006 */
[----:B------:R-:W0:Y:S04]  /*1630*/  LDS.64 R8, [R16+0xe38] ;  /* 0x000e380010087984 */ /* 0x000e280000000a00 */
[----:B------:R-:W3:Y:S01]  /*1640*/  LDS.64 R10, [R16+0xe40] ;  /* 0x000e4000100a7984 */ /* 0x000ee20000000a00 */
[C---:B-1----:R-:W-:Y:S01]  /*1650*/  FFMA R13, R24.reuse, R13, R7 ;  /* 0x0000000d180d7223 */ /* 0x042fe20000000007 */
[C---:B------:R-:W-:Y:S01]  /*1660*/  FFMA R14, R24.reuse, R14, R27 ;  /* 0x0000000e180e7223 */ /* 0x040fe2000000001b */
[C---:B------:R-:W-:Y:S01]  /*1670*/  FFMA R15, R24.reuse, R15, R23 ;  /* 0x0000000f180f7223 */ /* 0x040fe20000000017 */
[----:B------:R-:W-:Y:S01]  /*1680*/  LDS.128 R4, [R16+0xf40] ;  /* 0x000f400010047984 */ /* 0x000fe20000000c00 */
[----:B--2---:R-:W-:-:S03]  /*1690*/  FFMA R26, R24, R26, R25 ;  /* 0x0000001a181a7223 */ /* 0x004fc60000000019 */
[----:B------:R-:W1:Y:S04]  /*16a0*/  LDS R27, [R17+0x3c] ;  /* 0x00003c00111b7984 */ /* 0x000e680000000800 */
[----:B------:R-:W2:Y:S01]  /*16b0*/  LDS R28, [R16+0xf3c] ;  /* 0x000f3c00101c7984 */ /* 0x000ea20000000800 */
[C---:B0-----:R-:W-:Y:S01]  /*16c0*/  FFMA R8, R12.reuse, R8, R13 ;  /* 0x000000080c087223 */ /* 0x041fe2000000000d */
[C---:B------:R-:W-:Y:S01]  /*16d0*/  FFMA R9, R12.reuse, R9, R14 ;  /* 0x000000090c097223 */ /* 0x040fe2000000000e */
[C---:B---3--:R-:W-:Y:S01]  /*16e0*/  FFMA R10, R12.reuse, R10, R15 ;  /* 0x0000000a0c0a7223 */ /* 0x048fe2000000000f */
[----:B------:R-:W-:Y:S02]  /*16f0*/  FFMA R11, R12, R11, R26 ;  /* 0x0000000b0c0b7223 */ /* 0x000fe4000000001a */
[C---:B-1----:R-:W-:Y:S01]  /*1700*/  FFMA R12, R27.reuse, R4, R9 ;  /* 0x000000041b0c7223 */ /* 0x042fe20000000009 */
[C---:B------:R-:W-:Y:S01]  /*1710*/  FFMA R13, R27.reuse, R5, R10 ;  /* 0x000000051b0d7223 */ /* 0x040fe2000000000a */
[C---:B------:R-:W-:Y:S01]  /*1720*/  FFMA R26, R27.reuse, R6, R11 ;  /* 0x000000061b1a7223 */ /* 0x040fe2000000000b */
[----:B--2---:R-:W-:Y:S01]  /*1730*/  FFMA R14, R27, R28, R8 ;  /* 0x0000001c1b0e7223 */ /* 0x004fe20000000008 */
[----:B------:R-:W-:Y:S06]  /*1740*/  BAR.SYNC.DEFER_BLOCKING 0x0 ;  /* 0x0000000000007b1d */ /* 0x000fec0000010000 */
[----:B------:R-:W-:Y:S05]  /*1750*/  @P0 BRA `(.L_x_58) ;  /* 0xfffffff000dc0947 */ /* 0x000fea000383ffff */
.L_x_50:
[----:B0-----:R-:W-:Y:S05]  /*1760*/  BSYNC.RECONVERGENT B1 ;  /* 0x0000000000017941 */ /* 0x001fea0003800200 */
.L_x_49:
[----:B------:R-:W0:Y:S02]  /*1770*/  LDCU UR4, c[0x0][0x3b4] ;  /* 0x00007680ff0477ac */ /* 0x000e240008000800 */
[----:B0-----:R-:W-:-:S13]  /*1780*/  ISETP.GE.AND P0, PT, R21, UR4, PT ;  /* 0x0000000415007c0c */ /* 0x001fda000bf06270 */
[----:B------:R-:W-:Y:S05]  /*1790*/  @P0 EXIT ;  /* 0x000000000000094d */ /* 0x000fea0003800000 */
[----:B------:R-:W0:Y:S01]  /*17a0*/  LDCU UR4, c[0x0][0x3c0] ;  /* 0x00007800ff0477ac */ /* 0x000e220008000800 */
[----:B------:R-:W1:Y:S01]  /*17b0*/  LDCU UR6, c[0x0][0x3b8] ;  /* 0x00007700ff0677ac */ /* 0x000e620008000800 */
[----:B0-----:R-:W-:Y:S01]  /*17c0*/  FSETP.NEU.AND P0, PT, RZ, UR4, PT ;  /* 0x00000004ff007c0b */ /* 0x001fe2000bf0d000 */
[----:B-1----:R-:W-:-:S12]  /*17d0*/  IMAD R21, R21, UR6, R20 ;  /* 0x0000000615157c24 */ /* 0x002fd8000f8e0214 */
[----:B------:R-:W-:Y:S05]  /*17e0*/  @!P0 BRA `(.L_x_59) ;  /* 0x0000000000a08947 */ /* 0x000fea0003800000 */
[----:B------:R-:W0:Y:S01]  /*17f0*/  LDC.64 R2, c[0x0][0x390] ;  /* 0x0000e400ff027b82 */ /* 0x000e220000000a00 */
[C---:B------:R-:W-:Y:S01]  /*1800*/  ISETP.GE.AND P0, PT, R20.reuse, UR6, PT ;  /* 0x0000000614007c0c */ /* 0x040fe2000bf06270 */
[----:B------:R-:W-:Y:S01]  /*1810*/  BSSY.RECONVERGENT B0, `(.L_x_60) ;  /* 0x000000e000007945 */ /* 0x000fe20003800200 */
[C---:B------:R-:W-:Y:S02]  /*1820*/  IADD3 R0, PT, PT, R20.reuse, 0x1, RZ ;  /* 0x0000000114007810 */ /* 0x040fe40007ffe0ff */
[C---:B------:R-:W-:Y:S02]  /*1830*/  IADD3 R4, PT, PT, R20.reuse, 0x2, RZ ;  /* 0x0000000214047810 */ /* 0x040fe40007ffe0ff */
[----:B------:R-:W-:Y:S02]  /*1840*/  IADD3 R5, PT, PT, R20, 0x3, RZ ;  /* 0x0000000314057810 */ /* 0x000fe40007ffe0ff */
[----:B------:R-:W-:Y:S02]  /*1850*/  ISETP.GE.AND P1, PT, R0, UR6, PT ;  /* 0x0000000600007c0c */ /* 0x000fe4000bf26270 */
[----:B------:R-:W-:-:S02]  /*1860*/  ISETP.GE.AND P2, PT, R4, UR6, PT ;  /* 0x0000000604007c0c */ /* 0x000fc4000bf46270 */
[----:B------:R-:W-:Y:S01]  /*1870*/  ISETP.GE.AND P3, PT, R5, UR6, PT ;  /* 0x0000000605007c0c */ /* 0x000fe2000bf66270 */
[----:B0-----:R-:W-:Y:S01]  /*1880*/  IMAD.WIDE.U32 R2, R21, 0x4, R2 ;  /* 0x0000000415027825 */ /* 0x001fe200078e0002 */
[----:B------:R-:W-:Y:S11]  /*1890*/  @P0 BRA `(.L_x_61) ;  /* 0x0000000000140947 */ /* 0x000ff60003800000 */
[----:B------:R-:W2:Y:S01]  /*18a0*/  LDG.E R0, desc[UR8][R2.64] ;  /* 0x0000000802007981 */ /* 0x000ea2000c1e1900 */
[----:B------:R-:W0:Y:S01]  /*18b0*/  LDCU UR5, c[0x0][0x3bc] ;  /* 0x00007780ff0577ac */ /* 0x000e220008000800 */
[----:B--2---:R-:W-:-:S04]  /*18c0*/  FMUL R5, R0, UR4 ;  /* 0x0000000400057c20 */ /* 0x004fc80008400000 */
[----:B0-----:R-:W-:-:S05]  /*18d0*/  FFMA R5, R14, UR5, R5 ;  /* 0x000000050e057c23 */ /* 0x001fca0008000005 */
[----:B------:R0:W-:Y:S02]  /*18e0*/  STG.E desc[UR8][R2.64], R5 ;  /* 0x0000000502007986 */ /* 0x0001e4000c101908 */
.L_x_61:
[----:B------:R-:W-:Y:S05]  /*18f0*/  BSYNC.RECONVERGENT B0 ;  /* 0x0000000000007941 */ /* 0x000fea0003800200 */
.L_x_60:
[----:B------:R-:W-:Y:S04]  /*1900*/  BSSY.RECONVERGENT B0, `(.L_x_62) ;  /* 0x0000007000007945 */ /* 0x000fe80003800200 */
[----:B------:R-:W-:Y:S05]  /*1910*/  @P1 BRA `(.L_x_63) ;  /* 0x0000000000141947 */ /* 0x000fea0003800000 */
[----:B------:R-:W0:Y:S01]  /*1920*/  LDG.E R0, desc[UR8][R2.64+0x4] ;  /* 0x0000040802007981 */ /* 0x000e22000c1e1900 */
[----:B------:R-:W1:Y:S01]  /*1930*/  LDCU UR5, c[0x0][0x3bc] ;  /* 0x00007780ff0577ac */ /* 0x000e620008000800 */
[----:B0-----:R-:W-:-:S04]  /*1940*/  FMUL R5, R0, UR4 ;  /* 0x0000000400057c20 */ /* 0x001fc80008400000 */
[----:B-1----:R-:W-:-:S05]  /*1950*/  FFMA R5, R12, UR5, R5 ;  /* 0x000000050c057c23 */ /* 0x002fca0008000005 */
[----:B------:R1:W-:Y:S02]  /*1960*/  STG.E desc[UR8][R2.64+0x4], R5 ;  /* 0x0000040502007986 */ /* 0x0003e4000c101908 */
.L_x_63:
[----:B------:R-:W-:Y:S05]  /*1970*/  BSYNC.RECONVERGENT B0 ;  /* 0x0000000000007941 */ /* 0x000fea0003800200 */
.L_x_62:
[----:B------:R-:W-:Y:S04]  /*1980*/  BSSY.RECONVERGENT B0, `(.L_x_64) ;  /* 0x0000007000007945 */ /* 0x000fe80003800200 */
[----:B------:R-:W-:Y:S05]  /*1990*/  @P2 BRA `(.L_x_65) ;  /* 0x0000000000142947 */ /* 0x000fea0003800000 */
[----:B------:R-:W2:Y:S01]  /*19a0*/  LDG.E R0, desc[UR8][R2.64+0x8] ;  /* 0x0000080802007981 */ /* 0x000ea2000c1e1900 */
[----:B------:R-:W3:Y:S01]  /*19b0*/  LDCU UR5, c[0x0][0x3bc] ;  /* 0x00007780ff0577ac */ /* 0x000ee20008000800 */
[----:B--2---:R-:W-:-:S04]  /*19c0*/  FMUL R0, R0, UR4 ;  /* 0x0000000400007c20 */ /* 0x004fc80008400000 */
[----:B---3--:R-:W-:-:S05]  /*19d0*/  FFMA R13, R13, UR5, R0 ;  /* 0x000000050d0d7c23 */ /* 0x008fca0008000000 */
[----:B------:R2:W-:Y:S02]  /*19e0*/  STG.E desc[UR8][R2.64+0x8], R13 ;  /* 0x0000080d02007986 */ /* 0x0005e4000c101908 */
.L_x_65:
[----:B------:R-:W-:Y:S05]  /*19f0*/  BSYNC.RECONVERGENT B0 ;  /* 0x0000000000007941 */ /* 0x000fea0003800200 */
.L_x_64:
[----:B------:R-:W-:Y:S05]  /*1a00*/  @P3 EXIT ;  /* 0x000000000000394d */ /* 0x000fea0003800000 */
[----:B------:R-:W0:Y:S01]  /*1a10*/  LDG.E R0, desc[UR8][R2.64+0xc] ;  /* 0x00000c0802007981 */ /* 0x000e22000c1e1900 */
[----:B------:R-:W3:Y:S01]  /*1a20*/  LDCU UR5, c[0x0][0x3bc] ;  /* 0x00007780ff0577ac */ /* 0x000ee20008000800 */
[----:B01----:R-:W-:-:S04]  /*1a30*/  FMUL R5, R0, UR4 ;  /* 0x0000000400057c20 */ /* 0x003fc80008400000 */
[----:B---3--:R-:W-:-:S05]  /*1a40*/  FFMA R5, R26, UR5, R5 ;  /* 0x000000051a057c23 */ /* 0x008fca0008000005 */
[----:B------:R-:W-:Y:S01]  /*1a50*/  STG.E desc[UR8][R2.64+0xc], R5 ;  /* 0x00000c0502007986 */ /* 0x000fe2000c101908 */
[----:B------:R-:W-:Y:S05]  /*1a60*/  EXIT ;  /* 0x000000000000794d */ /* 0x000fea0003800000 */
.L_x_59:
[C---:B------:R-:W-:Y:S02]  /*1a70*/  IADD3 R0, PT, PT, R20.reuse, 0x1, RZ ;  /* 0x0000000114007810 */ /* 0x040fe40007ffe0ff */
[C---:B------:R-:W-:Y:S02]  /*1a80*/  IADD3 R2, PT, PT, R20.reuse, 0x2, RZ ;  /* 0x0000000214027810 */ /* 0x040fe40007ffe0ff */
[----:B------:R-:W-:Y:S02]  /*1a90*/  ISETP.GE.AND P0, PT, R20, UR6, PT ;  /* 0x0000000614007c0c */ /* 0x000fe4000bf06270 */
[----:B------:R-:W-:Y:S02]  /*1aa0*/  ISETP.GE.AND P1, PT, R0, UR6, PT ;  /* 0x0000000600007c0c */ /* 0x000fe4000bf26270 */
[----:B------:R-:W-:Y:S02]  /*1ab0*/  ISETP.GE.AND P2, PT, R2, UR6, PT ;  /* 0x0000000602007c0c */ /* 0x000fe4000bf46270 */
[----:B------:R-:W0:Y:S01]  /*1ac0*/  LDC.64 R2, c[0x0][0x390] ;  /* 0x0000e400ff027b82 */ /* 0x000e220000000a00 */
[----:B------:R-:W-:-:S04]  /*1ad0*/  IADD3 R20, PT, PT, R20, 0x3, RZ ;  /* 0x0000000314147810 */ /* 0x000fc80007ffe0ff */
[----:B------:R-:W-:-:S03]  /*1ae0*/  ISETP.GE.AND P3, PT, R20, UR6, PT ;  /* 0x0000000614007c0c */ /* 0x000fc6000bf66270 */
        /* <DEDUP_REMOVED lines=15> */
.L_x_66:
        /* <DEDUP_REMOVED lines=10> */
.L_x_184:


//--------------------- .text.steel_gemm_gather_b_nax_kernel --------------------------
	.section	.text.steel_gemm_gather_b_nax_kernel,"ax",@progbits
	.align	128
        .global         steel_gemm_gather_b_nax_kernel
        .type           steel_gemm_gather_b_nax_kernel,@function
        .size           steel_gemm_gather_b_nax_kernel,(.L_x_185 - steel_gemm_gather_b_nax_kernel)
        .other          steel_gemm_gather_b_nax_kernel,@"STO_CUDA_ENTRY STV_DEFAULT"
steel_gemm_gather_b_nax_kernel:
.text.steel_gemm_gather_b_nax_kernel:
[----:B------:R-:W-:Y:S01]  /*0000*/  LDC R1, c[0x0][0x37c] ;  /* 0x0000df00ff017b82 */ /* 0x000fe20000000800 */
[----:B------:R-:W0:Y:S01]  /*0010*/  S2R R5, SR_TID.X ;  /* 0x0000000000057919 */ /* 0x000e220000002100 */
[----:B------:R-:W1:Y:S06]  /*0020*/  LDCU UR5, c[0x0][0x3a8] ;  /* 0x00007500ff0577ac */ /* 0x000e6c0008000800 */
[----:B------:R-:W2:Y:S01]  /*0030*/  S2UR UR4, SR_CTAID.X ;  /* 0x00000000000479c3 */ /* 0x000ea20000002500 */
[----:B------:R-:W3:Y:S01]  /*0040*/  S2R R3, SR_CTAID.Y ;  /* 0x0000000000037919 */ /* 0x000ee20000002600 */
[----:B------:R-:W4:Y:S01]  /*0050*/  LDCU.64 UR8, c[0x0][0x358] ;  /* 0x00006b00ff0877ac */ /* 0x000f220008000a00 */
[----:B-1----:R-:W-:-:S04]  /*0060*/  MOV R0, UR5 ;  /* 0x0000000500007c02 */ /* 0x002fc80008000f00 */
[----:B------:R-:W-:Y:S01]  /*0070*/  ISETP.GE.AND P0, PT, R0, 0x1, PT ;  /* 0x000000010000780c */ /* 0x000fe20003f06270 */
[----:B--2---:R-:W-:Y:S01]  /*0080*/  USHF.L.U32 UR4, UR4, 0x6, URZ ;  /* 0x0000000604047899 */ /* 0x004fe200080006ff */
[----:B0-----:R-:W-:Y:S01]  /*0090*/  IMAD.SHL.U32 R2, R5, 0x4, RZ ;  /* 0x0000000405027824 */ /* 0x001fe200078e00ff */
[----:B------:R-:W-:Y:S02]  /*00a0*/  SHF.R.U32.HI R21, RZ, 0x4, R5 ;  /* 0x00000004ff157819 */ /* 0x000fe40000011605 */
[----:B---3--:R-:W-:Y:S02]  /*00b0*/  SHF.L.U32 R3, R3, 0x6, RZ ;  /* 0x0000000603037819 */ /* 0x008fe400000006ff */
[----:B------:R-:W-:Y:S02]  /*00c0*/  LOP3.LUT R21, R21, UR4, RZ, 0xfc, !PT ;  /* 0x0000000415157c12 */ /* 0x000fe4000f8efcff */
[----:B------:R-:W-:Y:S02]  /*00d0*/  LOP3.LUT R22, R2, 0x3c, RZ, 0xc0, !PT ;  /* 0x0000003c02167812 */ /* 0x000fe400078ec0ff */
[----:B------:R-:W-:-:S02]  /*00e0*/  LOP3.LUT R20, R3, 0x3c, R2, 0xf8, !PT ;  /* 0x0000003c03147812 */ /* 0x000fc400078ef802 */
[----:B----4-:R-:W-:Y:S05]  /*00f0*/  @!P0 BRA `(.L_x_67) ;  /* 0x0000000c00b48947 */ /* 0x010fea0003800000 */
[----:B------:R-:W0:Y:S01]  /*0100*/  LDCU.U8 UR5, c[0x0][0x3b8] ;  /* 0x00007700ff0577ac */ /* 0x000e220008000000 */
[----:B------:R-:W-:Y:S01]  /*0110*/  BSSY.RECONVERGENT B0, `(.L_x_67) ;  /* 0x00000eb000007945 */ /* 0x000fe20003800200 */
[----:B0-----:R-:W-:-:S04]  /*0120*/  UPRMT UR5, UR5, 0x8880, URZ ;  /* 0x0000888005057896 */ /* 0x001fc800080000ff */
[----:B------:R-:W-:-:S09]  /*0130*/  UISETP.NE.AND UP0, UPT, UR5, URZ, UPT ;  /* 0x000000ff0500728c */ /* 0x000fd2000bf05270 */
[----:B------:R-:W-:Y:S05]  /*0140*/  BRA.U UP0, `(.L_x_68) ;  /* 0x0000000500d47547 */ /* 0x000fea000b800000 */
[----:B------:R-:W0:Y:S01]  /*0150*/  S2UR UR6, SR_CgaCtaId ;  /* 0x00000000000679c3 */ /* 0x000e220000008800 */
[----:B------:R-:W-:Y:S01]  /*0160*/  UMOV UR5, 0x400 ;  /* 0x0000040000057882 */ /* 0x000fe20000000000 */
[----:B------:R-:W-:Y:S01]  /*0170*/  LOP3.LUT R9, R5, 0xf, RZ, 0xc0, !PT ;  /* 0x0000000f05097812 */ /* 0x000fe200078ec0ff */
[----:B------:R-:W-:Y:S01]  /*0180*/  BSSY.RECONVERGENT B1, `(.L_x_69) ;  /* 0x0000017000017945 */ /* 0x000fe20003800200 */
[----:B------:R-:W1:Y:S02]  /*0190*/  LDCU UR7, c[0x0][0x3a0] ;  /* 0x00007400ff0777ac */ /* 0x000e640008000800 */
[----:B------:R-:W-:Y:S01]  /*01a0*/  ISETP.GE.U32.AND P0, PT, R9, R0, PT ;  /* 0x000000000900720c */ /* 0x000fe20003f06070 */
[----:B------:R-:W-:Y:S01]  /*01b0*/  IMAD.MOV.U32 R0, RZ, RZ, R5 ;  /* 0x000000ffff007224 */ /* 0x000fe200078e0005 */
[----:B------:R-:W2:Y:S01]  /*01c0*/  LDC.64 R6, c[0x0][0x380] ;  /* 0x0000e000ff067b82 */ /* 0x000ea20000000a00 */
[----:B------:R-:W3:Y:S01]  /*01d0*/  LDCU UR10, c[0x0][0x3a8] ;  /* 0x00007500ff0a77ac */ /* 0x000ee20008000800 */
[----:B0-----:R-:W-:-:S06]  /*01e0*/  ULEA UR5, UR6, UR5, 0x18 ;  /* 0x0000000506057291 */ /* 0x001fcc000f8ec0ff */
[----:B-1-3--:R-:W-:-:S07]  /*01f0*/  IADD3 R4, PT, PT, R22, UR5, RZ ;  /* 0x0000000516047c10 */ /* 0x00afce000fffe0ff */
.L_x_72:
[----:B------:R-:W-:Y:S01]  /*0200*/  SHF.R.U32.HI R13, RZ, 0x4, R0 ;  /* 0x00000004ff0d7819 */ /* 0x000fe20000011600 */
[----:B------:R-:W-:Y:S01]  /*0210*/  BSSY.RECONVERGENT B2, `(.L_x_70) ;  /* 0x0000009000027945 */ /* 0x000fe20003800200 */
[----:B------:R-:W-:-:S03]  /*0220*/  HFMA2 R10, -RZ, RZ, 0, 0 ;  /* 0x00000000ff0a7431 */ /* 0x000fc600000001ff */
[C---:B------:R-:W-:Y:S02]  /*0230*/  VIADD R8, R13.reuse, UR4 ;  /* 0x000000040d087c36 */ /* 0x040fe40008000000 */
[----:B------:R-:W-:-:S03]  /*0240*/  IMAD R13, R13, 0x44, R4 ;  /* 0x000000440d0d7824 */ /* 0x000fc600078e0204 */
[----:B------:R-:W-:-:S13]  /*0250*/  ISETP.GE.OR P1, PT, R8, UR7, P0 ;  /* 0x0000000708007c0c */ /* 0x000fda0008726670 */
[----:B0-----:R-:W-:Y:S05]  /*0260*/  @P1 BRA `(.L_x_71) ;  /* 0x00000000000c1947 */ /* 0x001fea0003800000 */
[----:B------:R-:W-:-:S04]  /*0270*/  IMAD R11, R8, UR10, R9 ;  /* 0x0000000a080b7c24 */ /* 0x000fc8000f8e0209 */
[----:B--2---:R-:W-:-:S06]  /*0280*/  IMAD.WIDE.U32 R10, R11, 0x4, R6 ;  /* 0x000000040b0a7825 */ /* 0x004fcc00078e0006 */
[----:B------:R0:W5:Y:S02]  /*0290*/  LDG.E.CONSTANT R10, desc[UR8][R10.64] ;  /* 0x000000080a0a7981 */ /* 0x000164000c1e9900 */
.L_x_71:
[----:B------:R-:W-:Y:S05]  /*02a0*/  BSYNC.RECONVERGENT B2 ;  /* 0x0000000000027941 */ /* 0x000fea0003800200 */
.L_x_70:
[----:B-----5:R1:W-:Y:S01]  /*02b0*/  STS [R13], R10 ;  /* 0x0000000a0d007388 */ /* 0x0203e20000000800 */
[C---:B------:R-:W-:Y:S01]  /*02c0*/  ISETP.GE.U32.AND P1, PT, R0.reuse, 0x300, PT ;  /* 0x000003000000780c */ /* 0x040fe20003f26070 */
[----:B------:R-:W-:-:S12]  /*02d0*/  VIADD R0, R0, 0x100 ;  /* 0x0000010000007836 */ /* 0x000fd80000000000 */
[----:B-1----:R-:W-:Y:S05]  /*02e0*/  @!P1 BRA `(.L_x_72) ;  /* 0xfffffffc00c49947 */ /* 0x002fea000383ffff */
[----:B------:R-:W-:Y:S05]  /*02f0*/  BSYNC.RECONVERGENT B1 ;  /* 0x0000000000017941 */ /* 0x000fea0003800200 */
.L_x_69:
[----:B------:R-:W1:Y:S01]  /*0300*/  S2UR UR6, SR_CgaCtaId ;  /* 0x00000000000679c3 */ /* 0x000e620000008800 */
[----:B------:R-:W3:Y:S01]  /*0310*/  LDCU UR7, c[0x0][0x3ac] ;  /* 0x00007580ff0777ac */ /* 0x000ee20008000800 */
[----:B------:R-:W-:Y:S01]  /*0320*/  LOP3.LUT R0, R5, 0x3f, RZ, 0xc0, !PT ;  /* 0x0000003f05007812 */ /* 0x000fe200078ec0ff */
[----:B------:R-:W-:Y:S01]  /*0330*/  BSSY.RECONVERGENT B1, `(.L_x_73) ;  /* 0x0000021000017945 */ /* 0x000fe20003800200 */
[----:B------:R-:W-:Y:S01]  /*0340*/  LOP3.LUT R2, R2, 0xfc, RZ, 0xc0, !PT ;  /* 0x000000fc02027812 */ /* 0x000fe200078ec0ff */
[----:B------:R-:W-:Y:S01]  /*0350*/  UMOV UR5, 0x400 ;  /* 0x0000040000057882 */ /* 0x000fe20000000000 */
[----:B------:R-:W-:Y:S01]  /*0360*/  IADD3 R13, PT, PT, R3, R0, RZ ;  /* 0x00000000030d7210 */ /* 0x000fe20007ffe0ff */
[----:B------:R-:W-:Y:S01]  /*0370*/  UIADD3 UR5, UPT, UPT, UR5, 0x3300, URZ ;  /* 0x0000330005057890 */ /* 0x000fe2000fffe0ff */
[----:B--2---:R-:W2:Y:S01]  /*0380*/  LDC.64 R6, c[0x0][0x398] ;  /* 0x0000e600ff067b82 */ /* 0x004ea20000000a00 */
[----:B------:R-:W-:Y:S01]  /*0390*/  MOV R8, R5 ;  /* 0x0000000500087202 */ /* 0x000fe20000000f00 */
[----:B------:R-:W4:Y:S06]  /*03a0*/  LDCU UR10, c[0x0][0x3a8] ;  /* 0x00007500ff0a77ac */ /* 0x000f2c0008000800 */
[----:B------:R-:W4:Y:S01]  /*03b0*/  LDC R14, c[0x0][0x3a4] ;  /* 0x0000e900ff0e7b82 */ /* 0x000f220000000800 */
[----:B---3--:R-:W-:-:S07]  /*03c0*/  ISETP.GE.AND P1, PT, R13, UR7, PT ;  /* 0x000000070d007c0c */ /* 0x008fce000bf26270 */
[----:B0-----:R-:W0:Y:S01]  /*03d0*/  LDC.64 R10, c[0x0][0x388] ;  /* 0x0000e200ff0a7b82 */ /* 0x001e220000000a00 */
[----:B-1----:R-:W-:-:S06]  /*03e0*/  ULEA UR5, UR6, UR5, 0x18 ;  /* 0x0000000506057291 */ /* 0x002fcc000f8ec0ff */
[----:B------:R-:W-:Y:S02]  /*03f0*/  VIADD R2, R2, UR5 ;  /* 0x0000000502027c36 */ /* 0x000fe40008000000 */
[----:B--2---:R-:W-:-:S07]  /*0400*/  IMAD.WIDE.U32 R6, R13, 0x4, R6 ;  /* 0x000000040d067825 */ /* 0x004fce00078e0006 */
.L_x_76:
[----:B------:R-:W-:Y:S01]  /*0410*/  SHF.R.U32.HI R17, RZ, 0x6, R8 ;  /* 0x00000006ff117819 */ /* 0x000fe20000011608 */
[----:B------:R-:W-:Y:S01]  /*0420*/  BSSY.RECONVERGENT B2, `(.L_x_74) ;  /* 0x000000d000027945 */ /* 0x000fe20003800200 */
[----:B----4-:R-:W-:Y:S01]  /*0430*/  MOV R0, UR10 ;  /* 0x0000000a00007c02 */ /* 0x010fe20008000f00 */
[----:B------:R-:W-:Y:S02]  /*0440*/  HFMA2 R12, -RZ, RZ, 0, 0 ;  /* 0x00000000ff0c7431 */ /* 0x000fe400000001ff */
[C---:B------:R-:W-:Y:S01]  /*0450*/  IMAD R15, R17.reuse, 0x104, R2 ;  /* 0x00000104110f7824 */ /* 0x040fe200078e0202 */
[----:B------:R-:W-:-:S13]  /*0460*/  ISETP.GE.OR P0, PT, R17, R0, P1 ;  /* 0x000000001100720c */ /* 0x000fda0000f06670 */
[----:B-1----:R-:W-:Y:S05]  /*0470*/  @P0 BRA `(.L_x_75) ;  /* 0x00000000001c0947 */ /* 0x002fea0003800000 */
[----:B------:R-:W2:Y:S02]  /*0480*/  LDG.E.CONSTANT R13, desc[UR8][R6.64] ;  /* 0x00000008060d7981 */ /* 0x000ea4000c1e9900 */
[----:B--2---:R-:W-:-:S04]  /*0490*/  ISETP.GE.AND P0, PT, R13, R14, PT ;  /* 0x0000000e0d00720c */ /* 0x004fc80003f06270 */
[----:B------:R-:W-:-:S13]  /*04a0*/  ISETP.LT.OR P0, PT, R13, RZ, P0 ;  /* 0x000000ff0d00720c */ /* 0x000fda0000701670 */
[----:B------:R-:W-:Y:S05]  /*04b0*/  @P0 BRA `(.L_x_75) ;  /* 0x00000000000c0947 */ /* 0x000fea0003800000 */
[----:B------:R-:W-:-:S04]  /*04c0*/  IMAD R13, R17, R14, R13 ;  /* 0x0000000e110d7224 */ /* 0x000fc800078e020d */
[----:B0-----:R-:W-:-:S06]  /*04d0*/  IMAD.WIDE R12, R13, 0x4, R10 ;  /* 0x000000040d0c7825 */ /* 0x001fcc00078e020a */
[----:B------:R1:W5:Y:S02]  /*04e0*/  LDG.E.CONSTANT R12, desc[UR8][R12.64] ;  /* 0x000000080c0c7981 */ /* 0x000364000c1e9900 */
.L_x_75:
[----:B------:R-:W-:Y:S05]  /*04f0*/  BSYNC.RECONVERGENT B2 ;  /* 0x0000000000027941 */ /* 0x000fea0003800200 */
.L_x_74:
[----:B-----5:R2:W-:Y:S01]  /*0500*/  STS [R15], R12 ;  /* 0x0000000c0f007388 */ /* 0x0205e20000000800 */
[C---:B------:R-:W-:Y:S01]  /*0510*/  ISETP.GE.U32.AND P0, PT, R8.reuse, 0x300, PT ;  /* 0x000003000800780c */ /* 0x040fe20003f06070 */
[----:B------:R-:W-:-:S12]  /*0520*/  VIADD R8, R8, 0x100 ;  /* 0x0000010008087836 */ /* 0x000fd80000000000 */
[----:B--2---:R-:W-:Y:S05]  /*0530*/  @!P0 BRA `(.L_x_76) ;  /* 0xfffffffc00b48947 */ /* 0x004fea000383ffff */
[----:B------:R-:W-:Y:S05]  /*0540*/  BSYNC.RECONVERGENT B1 ;  /* 0x0000000000017941 */ /* 0x000fea0003800200 */
.L_x_73:
[----:B------:R-:W-:Y:S01]  /*0550*/  ISETP.GE.AND P0, PT, R0, 0x11, PT ;  /* 0x000000110000780c */ /* 0x000fe20003f06270 */
[----:B------:R-:W2:-:S12]  /*0560*/  LDCU UR5, c[0x0][0x3a8] ;  /* 0x00007500ff0577ac */ /* 0x000e980008000800 */
[----:B------:R-:W-:Y:S05]  /*0570*/  @!P0 BRA `(.L_x_77) ;  /* 0x0000000800908947 */ /* 0x000fea0003800000 */
[----:B------:R-:W3:Y:S01]  /*0580*/  LDC R17, c[0x0][0x3a0] ;  /* 0x0000e800ff117b82 */ /* 0x000ee20000000800 */
[----:B-1----:R-:W-:Y:S01]  /*0590*/  LOP3.LUT R13, R9, 0x10, RZ, 0xfc, !PT ;  /* 0x00000010090d7812 */ /* 0x002fe200078efcff */
[----:B------:R-:W-:Y:S01]  /*05a0*/  BSSY.RECONVERGENT B1, `(.L_x_78) ;  /* 0x0000014000017945 */ /* 0x000fe20003800200 */
[----:B------:R-:W-:Y:S02]  /*05b0*/  IADD3 R4, PT, PT, R4, 0x1100, RZ ;  /* 0x0000110004047810 */ /* 0x000fe40007ffe0ff */
[----:B------:R-:W-:Y:S02]  /*05c0*/  ISETP.GE.AND P0, PT, R13, R0, PT ;  /* 0x000000000d00720c */ /* 0x000fe40003f06270 */
[----:B------:R-:W-:Y:S01]  /*05d0*/  MOV R0, R5 ;  /* 0x0000000500007202 */ /* 0x000fe20000000f00 */
[----:B0-----:R-:W0:Y:S10]  /*05e0*/  LDC.64 R10, c[0x0][0x380] ;  /* 0x0000e000ff0a7b82 */ /* 0x001e340000000a00 */
.L_x_81:
[----:B------:R-:W-:Y:S01]  /*05f0*/  SHF.R.U32.HI R15, RZ, 0x4, R0 ;  /* 0x00000004ff0f7819 */ /* 0x000fe20000011600 */
[----:B------:R-:W-:Y:S01]  /*0600*/  BSSY.RECONVERGENT B2, `(.L_x_79) ;  /* 0x0000009000027945 */ /* 0x000fe20003800200 */
[----:B------:R-:W-:-:S03]  /*0610*/  HFMA2 R12, -RZ, RZ, 0, 0 ;  /* 0x00000000ff0c7431 */ /* 0x000fc600000001ff */
[C---:B------:R-:W-:Y:S02]  /*0620*/  VIADD R8, R15.reuse, UR4 ;  /* 0x000000040f087c36 */ /* 0x040fe40008000000 */
[----:B------:R-:W-:-:S03]  /*0630*/  IMAD R15, R15, 0x44, R4 ;  /* 0x000000440f0f7824 */ /* 0x000fc600078e0204 */
[----:B---3--:R-:W-:-:S13]  /*0640*/  ISETP.GE.OR P2, PT, R8, R17, P0 ;  /* 0x000000110800720c */ /* 0x008fda0000746670 */
[----:B-1----:R-:W-:Y:S05]  /*0650*/  @P2 BRA `(.L_x_80) ;  /* 0x00000000000c2947 */ /* 0x002fea0003800000 */
[----:B--2---:R-:W-:-:S04]  /*0660*/  IMAD R13, R8, UR5, R9 ;  /* 0x00000005080d7c24 */ /* 0x004fc8000f8e0209 */
[----:B0-----:R-:W-:-:S06]  /*0670*/  IMAD.WIDE.U32 R12, R13, 0x4, R10 ;  /* 0x000000040d0c7825 */ /* 0x001fcc00078e000a */
[----:B------:R1:W5:Y:S02]  /*0680*/  LDG.E.CONSTANT R12, desc[UR8][R12.64+0x40] ;  /* 0x000040080c0c7981 */ /* 0x000364000c1e9900 */
.L_x_80:
[----:B--2---:R-:W-:Y:S05]  /*0690*/  BSYNC.RECONVERGENT B2 ;  /* 0x0000000000027941 */ /* 0x004fea0003800200 */
.L_x_79:
[----:B-----5:R4:W-:Y:S01]  /*06a0*/  STS [R15], R12 ;  /* 0x0000000c0f007388 */ /* 0x0209e20000000800 */
[C---:B------:R-:W-:Y:S02]  /*06b0*/  ISETP.GE.U32.AND P2, PT, R0.reuse, 0x300, PT ;  /* 0x000003000000780c */ /* 0x040fe40003f46070 */
[----:B------:R-:W-:-:S11]  /*06c0*/  IADD3 R0, PT, PT, R0, 0x100, RZ ;  /* 0x0000010000007810 */ /* 0x000fd60007ffe0ff */
[----:B----4-:R-:W-:Y:S05]  /*06d0*/  @!P2 BRA `(.L_x_81) ;  /* 0xfffffffc00c4a947 */ /* 0x010fea000383ffff */
[----:B------:R-:W-:Y:S05]  /*06e0*/  BSYNC.RECONVERGENT B1 ;  /* 0x0000000000017941 */ /* 0x000fea0003800200 */
.L_x_78:
[----:B------:R-:W2:Y:S01]  /*06f0*/  LDC R0, c[0x0][0x3a8] ;  /* 0x0000ea00ff007b82 */ /* 0x000ea20000000800 */
[----:B------:R-:W-:Y:S01]  /*0700*/  BSSY.RECONVERGENT B1, `(.L_x_82) ;  /* 0x0000018000017945 */ /* 0x000fe20003800200 */
[----:B------:R-:W-:Y:S01]  /*0710*/  VIADD R2, R2, 0x1040 ;  /* 0x0000104002027836 */ /* 0x000fe20000000000 */
[----:B------:R-:W-:-:S05]  /*0720*/  MOV R4, R5 ;  /* 0x0000000500047202 */ /* 0x000fca0000000f00 */
[----:B------:R-:W3:Y:S08]  /*0730*/  LDC R15, c[0x0][0x3a4] ;  /* 0x0000e900ff0f7b82 */ /* 0x000ef00000000800 */
[----:B------:R-:W4:Y:S02]  /*0740*/  LDC.64 R8, c[0x0][0x388] ;  /* 0x0000e200ff087b82 */ /* 0x000f240000000a00 */
.L_x_85:
[----:B-1----:R-:W-:Y:S01]  /*0750*/  SHF.R.U32.HI R13, RZ, 0x6, R4 ;  /* 0x00000006ff0d7819 */ /* 0x002fe20000011604 */
[----:B------:R-:W-:Y:S01]  /*0760*/  BSSY.RECONVERGENT B2, `(.L_x_83) ;  /* 0x000000d000027945 */ /* 0x000fe20003800200 */
[----:B0-----:R-:W-:Y:S02]  /*0770*/  IMAD.MOV.U32 R10, RZ, RZ, RZ ;  /* 0x000000ffff0a7224 */ /* 0x001fe400078e00ff */
[C---:B------:R-:W-:Y:S01]  /*0780*/  IADD3 R11, PT, PT, R13.reuse, 0x10, RZ ;  /* 0x000000100d0b7810 */ /* 0x040fe20007ffe0ff */
[----:B------:R-:W-:-:S03]  /*0790*/  IMAD R13, R13, 0x104, R2 ;  /* 0x000001040d0d7824 */ /* 0x000fc600078e0202 */
[----:B--2---:R-:W-:-:S13]  /*07a0*/  ISETP.GE.OR P0, PT, R11, R0, P1 ;  /* 0x000000000b00720c */ /* 0x004fda0000f06670 */
[----:B------:R-:W-:Y:S05]  /*07b0*/  @P0 BRA `(.L_x_84) ;  /* 0x00000000001c0947 */ /* 0x000fea0003800000 */
[----:B------:R-:W3:Y:S02]  /*07c0*/  LDG.E.CONSTANT R12, desc[UR8][R6.64] ;  /* 0x00000008060c7981 */ /* 0x000ee4000c1e9900 */
[----:B---3--:R-:W-:-:S04]  /*07d0*/  ISETP.GE.AND P0, PT, R12, R15, PT ;  /* 0x0000000f0c00720c */ /* 0x008fc80003f06270 */
[----:B------:R-:W-:-:S13]  /*07e0*/  ISETP.LT.OR P0, PT, R12, RZ, P0 ;  /* 0x000000ff0c00720c */ /* 0x000fda0000701670 */
[----:B------:R-:W-:Y:S05]  /*07f0*/  @P0 BRA `(.L_x_84) ;  /* 0x00000000000c0947 */ /* 0x000fea0003800000 */
[----:B------:R-:W-:-:S04]  /*0800*/  IMAD R11, R11, R15, R12 ;  /* 0x0000000f0b0b7224 */ /* 0x000fc800078e020c */
[----:B----4-:R-:W-:-:S06]  /*0810*/  IMAD.WIDE R10, R11, 0x4, R8 ;  /* 0x000000040b0a7825 */ /* 0x010fcc00078e0208 */
[----:B------:R0:W5:Y:S02]  /*0820*/  LDG.E.CONSTANT R10, desc[UR8][R10.64] ;  /* 0x000000080a0a7981 */ /* 0x000164000c1e9900 */
.L_x_84:
[----:B------:R-:W-:Y:S05]  /*0830*/  BSYNC.RECONVERGENT B2 ;  /* 0x0000000000027941 */ /* 0x000fea0003800200 */
.L_x_83:
[----:B-----5:R1:W-:Y:S01]  /*0840*/  STS [R13], R10 ;  /* 0x0000000a0d007388 */ /* 0x0203e20000000800 */
[C---:B------:R-:W-:Y:S02]  /*0850*/  ISETP.GE.U32.AND P0, PT, R4.reuse, 0x300, PT ;  /* 0x000003000400780c */ /* 0x040fe40003f06070 */
[----:B------:R-:W-:-:S11]  /*0860*/  IADD3 R4, PT, PT, R4, 0x100, RZ ;  /* 0x0000010004047810 */ /* 0x000fd60007ffe0ff */
[----:B-1----:R-:W-:Y:S05]  /*0870*/  @!P0 BRA `(.L_x_85) ;  /* 0xfffffffc00b48947 */ /* 0x002fea000383ffff */
[----:B------:R-:W-:Y:S05]  /*0880*/  BSYNC.RECONVERGENT B1 ;  /* 0x0000000000017941 */ /* 0x000fea0003800200 */
.L_x_82:
[----:B------:R-:W-:Y:S05]  /*0890*/  BRA `(.L_x_77) ;  /* 0x0000000400c87947 */ /* 0x000fea0003800000 */
.L_x_68:
[----:B------:R-:W0:Y:S01]  /*08a0*/  S2UR UR6, SR_CgaCtaId ;  /* 0x00000000000679c3 */ /* 0x000e220000008800 */
[----:B------:R-:W-:Y:S01]  /*08b0*/  UMOV UR5, 0x400 ;  /* 0x0000040000057882 */ /* 0x000fe20000000000 */
[----:B------:R-:W-:Y:S01]  /*08c0*/  LOP3.LUT R9, R5, 0xf, RZ, 0xc0, !PT ;  /* 0x0000000f05097812 */ /* 0x000fe200078ec0ff */
[----:B------:R-:W-:Y:S01]  /*08d0*/  BSSY.RECONVERGENT B1, `(.L_x_86) ;  /* 0x0000017000017945 */ /* 0x000fe20003800200 */
[----:B------:R-:W1:Y:S02]  /*08e0*/  LDCU UR7, c[0x0][0x3a0] ;  /* 0x00007400ff0777ac */ /* 0x000e640008000800 */
[----:B------:R-:W-:Y:S02]  /*08f0*/  ISETP.GE.U32.AND P1, PT, R9, R0, PT ;  /* 0x000000000900720c */ /* 0x000fe40003f26070 */
[----:B------:R-:W2:Y:S01]  /*0900*/  LDC.64 R6, c[0x0][0x380] ;  /* 0x0000e000ff067b82 */ /* 0x000ea20000000a00 */
[----:B------:R-:W-:Y:S01]  /*0910*/  MOV R0, R5 ;  /* 0x0000000500007202 */ /* 0x000fe20000000f00 */
[----:B------:R-:W3:Y:S01]  /*0920*/  LDCU UR10, c[0x0][0x3a8] ;  /* 0x00007500ff0a77ac */ /* 0x000ee20008000800 */
[----:B0-----:R-:W-:-:S06]  /*0930*/  ULEA UR5, UR6, UR5, 0x18 ;  /* 0x0000000506057291 */ /* 0x001fcc000f8ec0ff */
[----:B-1-3--:R-:W-:-:S07]  /*0940*/  VIADD R4, R22, UR5 ;  /* 0x0000000516047c36 */ /* 0x00afce0008000000 */
.L_x_89:
[----:B------:R-:W-:Y:S01]  /*0950*/  SHF.R.U32.HI R13, RZ, 0x4, R0 ;  /* 0x00000004ff0d7819 */ /* 0x000fe20000011600 */
[----:B------:R-:W-:Y:S01]  /*0960*/  BSSY.RECONVERGENT B2, `(.L_x_87) ;  /* 0x0000009000027945 */ /* 0x000fe20003800200 */
[----:B------:R-:W-:Y:S02]  /*0970*/  HFMA2 R10, -RZ, RZ, 0, 0 ;  /* 0x00000000ff0a7431 */ /* 0x000fe400000001ff */
[C---:B------:R-:W-:Y:S01]  /*0980*/  IADD3 R8, PT, PT, R13.reuse, UR4, RZ ;  /* 0x000000040d087c10 */ /* 0x040fe2000fffe0ff */
[----:B------:R-:W-:-:S03]  /*0990*/  IMAD R13, R13, 0x44, R4 ;  /* 0x000000440d0d7824 */ /* 0x000fc600078e0204 */
[----:B------:R-:W-:-:S13]  /*09a0*/  ISETP.GE.OR P0, PT, R8, UR7, P1 ;  /* 0x0000000708007c0c */ /* 0x000fda0008f06670 */
[----:B0-----:R-:W-:Y:S05]  /*09b0*/  @P0 BRA `(.L_x_88) ;  /* 0x00000000000c0947 */ /* 0x001fea0003800000 */
[----:B------:R-:W-:-:S04]  /*09c0*/  IMAD R11, R8, UR10, R9 ;  /* 0x0000000a080b7c24 */ /* 0x000fc8000f8e0209 */
[----:B--2---:R-:W-:-:S06]  /*09d0*/  IMAD.WIDE.U32 R10, R11, 0x4, R6 ;  /* 0x000000040b0a7825 */ /* 0x004fcc00078e0006 */
[----:B------:R0:W5:Y:S02]  /*09e0*/  LDG.E.CONSTANT R10, desc[UR8][R10.64] ;  /* 0x000000080a0a7981 */ /* 0x000164000c1e9900 */
.L_x_88:
[----:B------:R-:W-:Y:S05]  /*09f0*/  BSYNC.RECONVERGENT B2 ;  /* 0x0000000000027941 */ /* 0x000fea0003800200 */
.L_x_87:
[----:B-----5:R1:W-:Y:S01]  /*0a00*/  STS [R13], R10 ;  /* 0x0000000a0d007388 */ /* 0x0203e20000000800 */
[C---:B------:R-:W-:Y:S01]  /*0a10*/  ISETP.GE.U32.AND P0, PT, R0.reuse, 0x300, PT ;  /* 0x000003000000780c */ /* 0x040fe20003f06070 */
[----:B------:R-:W-:-:S12]  /*0a20*/  VIADD R0, R0, 0x100 ;  /* 0x0000010000007836 */ /* 0x000fd80000000000 */
[----:B-1----:R-:W-:Y:S05]  /*0a30*/  @!P0 BRA `(.L_x_89) ;  /* 0xfffffffc00c48947 */ /* 0x002fea000383ffff */
[----:B------:R-:W-:Y:S05]  /*0a40*/  BSYNC.RECONVERGENT B1 ;  /* 0x0000000000017941 */ /* 0x000fea0003800200 */
.L_x_86:
        /* <DEDUP_REMOVED lines=10> */
[----:B------:R-:W4:Y:S01]  /*0af0*/  LDCU UR11, c[0x0][0x3a8] ;  /* 0x00007500ff0b77ac */ /* 0x000f220008000800 */
[----:B------:R-:W2:Y:S05]  /*0b00*/  LDCU UR10, c[0x0][0x3a4] ;  /* 0x00007480ff0a77ac */ /* 0x000eaa0008000800 */
[----:B0-----:R-:W0:Y:S01]  /*0b10*/  LDC.64 R10, c[0x0][0x388] ;  /* 0x0000e200ff0a7b82 */ /* 0x001e220000000a00 */
[----:B---3--:R-:W-:Y:S01]  /*0b20*/  ISETP.GE.AND P1, PT, R13, UR7, PT ;  /* 0x000000070d007c0c */ /* 0x008fe2000bf26270 */
[----:B-1----:R-:W-:-:S06]  /*0b30*/  ULEA UR5, UR6, UR5, 0x18 ;  /* 0x0000000506057291 */ /* 0x002fcc000f8ec0ff */
[----:B------:R-:W-:Y:S02]  /*0b40*/  VIADD R2, R2, UR5 ;  /* 0x0000000502027c36 */ /* 0x000fe40008000000 */
[----:B--2-4-:R-:W-:-:S07]  /*0b50*/  IMAD.WIDE.U32 R6, R13, 0x4, R6 ;  /* 0x000000040d067825 */ /* 0x014fce00078e0006 */
.L_x_93:
[----:B-1----:R-:W-:Y:S01]  /*0b60*/  SHF.R.U32.HI R13, RZ, 0x6, R8 ;  /* 0x00000006ff0d7819 */ /* 0x002fe20000011608 */
[----:B------:R-:W-:Y:S01]  /*0b70*/  BSSY.RECONVERGENT B2, `(.L_x_91) ;  /* 0x000000d000027945 */ /* 0x000fe20003800200 */
[----:B------:R-:W-:Y:S01]  /*0b80*/  MOV R0, UR11 ;  /* 0x0000000b00007c02 */ /* 0x000fe20008000f00 */
[----:B------:R-:W-:Y:S02]  /*0b90*/  HFMA2 R12, -RZ, RZ, 0, 0 ;  /* 0x00000000ff0c7431 */ /* 0x000fe400000001ff */
[C---:B------:R-:W-:Y:S01]  /*0ba0*/  IMAD R15, R13.reuse, 0x104, R2 ;  /* 0x000001040d0f7824 */ /* 0x040fe200078e0202 */
[----:B------:R-:W-:-:S13]  /*0bb0*/  ISETP.GE.OR P0, PT, R13, R0, P1 ;  /* 0x000000000d00720c */ /* 0x000fda0000f06670 */
[----:B------:R-:W-:Y:S05]  /*0bc0*/  @P0 BRA `(.L_x_92) ;  /* 0x00000000001c0947 */ /* 0x000fea0003800000 */
[----:B------:R-:W2:Y:S02]  /*0bd0*/  LDG.E.CONSTANT R14, desc[UR8][R6.64] ;  /* 0x00000008060e7981 */ /* 0x000ea4000c1e9900 */
[----:B--2---:R-:W-:-:S04]  /*0be0*/  ISETP.GE.AND P0, PT, R14, UR10, PT ;  /* 0x0000000a0e007c0c */ /* 0x004fc8000bf06270 */
[----:B------:R-:W-:-:S13]  /*0bf0*/  ISETP.LT.OR P0, PT, R14, RZ, P0 ;  /* 0x000000ff0e00720c */ /* 0x000fda0000701670 */
[----:B------:R-:W-:Y:S05]  /*0c00*/  @P0 BRA `(.L_x_92) ;  /* 0x00000000000c0947 */ /* 0x000fea0003800000 */
[----:B------:R-:W-:-:S04]  /*0c10*/  IMAD R13, R14, R0, R13 ;  /* 0x000000000e0d7224 */ /* 0x000fc800078e020d */
[----:B0-----:R-:W-:-:S06]  /*0c20*/  IMAD.WIDE.U32 R12, R13, 0x4, R10 ;  /* 0x000000040d0c7825 */ /* 0x001fcc00078e000a */
[----:B------:R1:W5:Y:S02]  /*0c30*/  LDG.E.CONSTANT R12, desc[UR8][R12.64] ;  /* 0x000000080c0c7981 */ /* 0x000364000c1e9900 */
.L_x_92:
[----:B------:R-:W-:Y:S05]  /*0c40*/  BSYNC.RECONVERGENT B2 ;  /* 0x0000000000027941 */ /* 0x000fea0003800200 */
.L_x_91:
[----:B-----5:R2:W-:Y:S01]  /*0c50*/  STS [R15], R12 ;  /* 0x0000000c0f007388 */ /* 0x0205e20000000800 */
[C---:B------:R-:W-:Y:S01]  /*0c60*/  ISETP.GE.U32.AND P0, PT, R8.reuse, 0x300, PT ;  /* 0x000003000800780c */ /* 0x040fe20003f06070 */
[----:B------:R-:W-:-:S12]  /*0c70*/  VIADD R8, R8, 0x100 ;  /* 0x0000010008087836 */ /* 0x000fd80000000000 */
[----:B--2---:R-:W-:Y:S05]  /*0c80*/  @!P0 BRA `(.L_x_93) ;  /* 0xfffffffc00b48947 */ /* 0x004fea000383ffff */
[----:B------:R-:W-:Y:S05]  /*0c90*/  BSYNC.RECONVERGENT B1 ;  /* 0x0000000000017941 */ /* 0x000fea0003800200 */
.L_x_90:
[----:B------:R-:W-:Y:S01]  /*0ca0*/  ISETP.GE.AND P0, PT, R0, 0x11, PT ;  /* 0x000000110000780c */ /* 0x000fe20003f06270 */
[----:B------:R-:W2:Y:S01]  /*0cb0*/  LDCU UR5, c[0x0][0x3a8] ;  /* 0x00007500ff0577ac */ /* 0x000ea20008000800 */
[----:B------:R-:W3:Y:S11]  /*0cc0*/  LDCU UR6, c[0x0][0x3a4] ;  /* 0x00007480ff0677ac */ /* 0x000ef60008000800 */
[----:B------:R-:W-:Y:S05]  /*0cd0*/  @!P0 BRA `(.L_x_77) ;  /* 0x0000000000b88947 */ /* 0x000fea0003800000 */
[----:B------:R-:W4:Y:S01]  /*0ce0*/  LDC R17, c[0x0][0x3a0] ;  /* 0x0000e800ff117b82 */ /* 0x000f220000000800 */
[----:B-1----:R-:W-:Y:S01]  /*0cf0*/  LOP3.LUT R13, R9, 0x10, RZ, 0xfc, !PT ;  /* 0x00000010090d7812 */ /* 0x002fe200078efcff */
[----:B------:R-:W-:Y:S01]  /*0d00*/  BSSY.RECONVERGENT B1, `(.L_x_94) ;  /* 0x0000014000017945 */ /* 0x000fe20003800200 */
[----:B------:R-:W-:Y:S02]  /*0d10*/  IADD3 R8, PT, PT, R4, 0x1100, RZ ;  /* 0x0000110004087810 */ /* 0x000fe40007ffe0ff */
[----:B------:R-:W-:Y:S02]  /*0d20*/  ISETP.GE.AND P2, PT, R13, R0, PT ;  /* 0x000000000d00720c */ /* 0x000fe40003f46270 */
[----:B------:R-:W-:Y:S01]  /*0d30*/  MOV R0, R5 ;  /* 0x0000000500007202 */ /* 0x000fe20000000f00 */
[----:B0-----:R-:W0:Y:S10]  /*0d40*/  LDC.64 R10, c[0x0][0x380] ;  /* 0x0000e000ff0a7b82 */ /* 0x001e340000000a00 */
.L_x_97:
[----:B------:R-:W-:Y:S01]  /*0d50*/  SHF.R.U32.HI R15, RZ, 0x4, R0 ;  /* 0x00000004ff0f7819 */ /* 0x000fe20000011600 */
[----:B------:R-:W-:Y:S01]  /*0d60*/  BSSY.RECONVERGENT B2, `(.L_x_95) ;  /* 0x0000009000027945 */ /* 0x000fe20003800200 */
[----:B------:R-:W-:-:S03]  /*0d70*/  HFMA2 R12, -RZ, RZ, 0, 0 ;  /* 0x00000000ff0c7431 */ /* 0x000fc600000001ff */
[C---:B------:R-:W-:Y:S02]  /*0d80*/  VIADD R4, R15.reuse, UR4 ;  /* 0x000000040f047c36 */ /* 0x040fe40008000000 */
[----:B------:R-:W-:-:S03]  /*0d90*/  IMAD R15, R15, 0x44, R8 ;  /* 0x000000440f0f7824 */ /* 0x000fc600078e0208 */
[----:B----4-:R-:W-:-:S13]  /*0da0*/  ISETP.GE.OR P0, PT, R4, R17, P2 ;  /* 0x000000110400720c */ /* 0x010fda0001706670 */
[----:B-1----:R-:W-:Y:S05]  /*0db0*/  @P0 BRA `(.L_x_96) ;  /* 0x00000000000c0947 */ /* 0x002fea0003800000 */
[----:B--2---:R-:W-:-:S04]  /*0dc0*/  IMAD R13, R4, UR5, R9 ;  /* 0x00000005040d7c24 */ /* 0x004fc8000f8e0209 */
[----:B0-----:R-:W-:-:S06]  /*0dd0*/  IMAD.WIDE.U32 R12, R13, 0x4, R10 ;  /* 0x000000040d0c7825 */ /* 0x001fcc00078e000a */
[----:B------:R1:W5:Y:S02]  /*0de0*/  LDG.E.CONSTANT R12, desc[UR8][R12.64+0x40] ;  /* 0x000040080c0c7981 */ /* 0x000364000c1e9900 */
.L_x_96:
[----:B--23--:R-:W-:Y:S05]  /*0df0*/  BSYNC.RECONVERGENT B2 ;  /* 0x0000000000027941 */ /* 0x00cfea0003800200 */
.L_x_95:
[----:B-----5:R2:W-:Y:S01]  /*0e00*/  STS [R15], R12 ;  /* 0x0000000c0f007388 */ /* 0x0205e20000000800 */
[C---:B------:R-:W-:Y:S02]  /*0e10*/  ISETP.GE.U32.AND P0, PT, R0.reuse, 0x300, PT ;  /* 0x000003000000780c */ /* 0x040fe40003f06070 */
[----:B------:R-:W-:-:S11]  /*0e20*/  IADD3 R0, PT, PT, R0, 0x100, RZ ;  /* 0x0000010000007810 */ /* 0x000fd60007ffe0ff */
[----:B--2---:R-:W-:Y:S05]  /*0e30*/  @!P0 BRA `(.L_x_97) ;  /* 0xfffffffc00c48947 */ /* 0x004fea000383ffff */
[----:B------:R-:W-:Y:S05]  /*0e40*/  BSYNC.RECONVERGENT B1 ;  /* 0x0000000000017941 */ /* 0x000fea0003800200 */
.L_x_94:
[----:B------:R-:W2:Y:S01]  /*0e50*/  LDC R0, c[0x0][0x3a8] ;  /* 0x0000ea00ff007b82 */ /* 0x000ea20000000800 */
[----:B------:R-:W-:Y:S01]  /*0e60*/  VIADD R4, R2, 0x1040 ;  /* 0x0000104002047836 */ /* 0x000fe20000000000 */
[----:B------:R-:W-:-:S06]  /*0e70*/  MOV R2, R5 ;  /* 0x0000000500027202 */ /* 0x000fcc0000000f00 */
[----:B------:R-:W3:Y:S02]  /*0e80*/  LDC.64 R8, c[0x0][0x388] ;  /* 0x0000e200ff087b82 */ /* 0x000ee40000000a00 */
.L_x_100:
[----:B------:R-:W-:Y:S01]  /*0e90*/  SHF.R.U32.HI R15, RZ, 0x6, R2 ;  /* 0x00000006ff0f7819 */ /* 0x000fe20000011602 */
[----:B------:R-:W-:Y:S01]  /*0ea0*/  BSSY.RECONVERGENT B1, `(.L_x_98) ;  /* 0x000000d000017945 */ /* 0x000fe20003800200 */
[----:B0-----:R-:W-:Y:S02]  /*0eb0*/  IMAD.MOV.U32 R10, RZ, RZ, RZ ;  /* 0x000000ffff0a7224 */ /* 0x001fe400078e00ff */
[C---:B------:R-:W-:Y:S01]  /*0ec0*/  IADD3 R11, PT, PT, R15.reuse, 0x10, RZ ;  /* 0x000000100f0b7810 */ /* 0x040fe20007ffe0ff */
[----:B-1----:R-:W-:-:S03]  /*0ed0*/  IMAD R13, R15, 0x104, R4 ;  /* 0x000001040f0d7824 */ /* 0x002fc600078e0204 */
[----:B--2---:R-:W-:-:S13]  /*0ee0*/  ISETP.GE.OR P0, PT, R11, R0, P1 ;  /* 0x000000000b00720c */ /* 0x004fda0000f06670 */
[----:B------:R-:W-:Y:S05]  /*0ef0*/  @P0 BRA `(.L_x_99) ;  /* 0x00000000001c0947 */ /* 0x000fea0003800000 */
[----:B------:R-:W2:Y:S02]  /*0f00*/  LDG.E.CONSTANT R11, desc[UR8][R6.64] ;  /* 0x00000008060b7981 */ /* 0x000ea4000c1e9900 */
[----:B--2---:R-:W-:-:S04]  /*0f10*/  ISETP.GE.AND P0, PT, R11, UR6, PT ;  /* 0x000000060b007c0c */ /* 0x004fc8000bf06270 */
[----:B------:R-:W-:-:S13]  /*0f20*/  ISETP.LT.OR P0, PT, R11, RZ, P0 ;  /* 0x000000ff0b00720c */ /* 0x000fda0000701670 */
[----:B------:R-:W-:Y:S05]  /*0f30*/  @P0 BRA `(.L_x_99) ;  /* 0x00000000000c0947 */ /* 0x000fea0003800000 */
[----:B------:R-:W-:-:S04]  /*0f40*/  IMAD R11, R11, R0, R15 ;  /* 0x000000000b0b7224 */ /* 0x000fc800078e020f */
[----:B---3--:R-:W-:-:S06]  /*0f50*/  IMAD.WIDE.U32 R10, R11, 0x4, R8 ;  /* 0x000000040b0a7825 */ /* 0x008fcc00078e0008 */
[----:B------:R0:W5:Y:S02]  /*0f60*/  LDG.E.CONSTANT R10, desc[UR8][R10.64+0x40] ;  /* 0x000040080a0a7981 */ /* 0x000164000c1e9900 */
.L_x_99:
[----:B------:R-:W-:Y:S05]  /*0f70*/  BSYNC.RECONVERGENT B1 ;  /* 0x0000000000017941 */ /* 0x000fea0003800200 */
.L_x_98:
[----:B-----5:R1:W-:Y:S01]  /*0f80*/  STS [R13], R10 ;  /* 0x0000000a0d007388 */ /* 0x0203e20000000800 */
[C---:B------:R-:W-:Y:S02]  /*0f90*/  ISETP.GE.U32.AND P0, PT, R2.reuse, 0x300, PT ;  /* 0x000003000200780c */ /* 0x040fe40003f06070 */
[----:B------:R-:W-:-:S11]  /*0fa0*/  IADD3 R2, PT, PT, R2, 0x100, RZ ;  /* 0x0000010002027810 */ /* 0x000fd60007ffe0ff */
[----:B-1----:R-:W-:Y:S05]  /*0fb0*/  @!P0 BRA `(.L_x_100) ;  /* 0xfffffffc00b48947 */ /* 0x002fea000383ffff */
.L_x_77:
[----:B--23--:R-:W-:Y:S05]  /*0fc0*/  BSYNC.RECONVERGENT B0 ;  /* 0x0000000000007941 */ /* 0x00cfea0003800200 */
.L_x_67:
[----:B------:R-:W-:Y:S01]  /*0fd0*/  BAR.SYNC.DEFER_BLOCKING 0x0 ;  /* 0x0000000000007b1d */ /* 0x000fe20000010000 */
[C---:B------:R-:W-:Y:S01]  /*0fe0*/  ISETP.GE.AND P0, PT, R0.reuse, 0x1, PT ;  /* 0x000000010000780c */ /* 0x040fe20003f06270 */
[----:B------:R-:W-:Y:S01]  /*0ff0*/  HFMA2 R15, -RZ, RZ, 0, 0 ;  /* 0x00000000ff0f7431 */ /* 0x000fe200000001ff */
[----:B------:R-:W-:Y:S01]  /*1000*/  IADD3 R2, PT, PT, R0, 0xf, RZ ;  /* 0x0000000f00027810 */ /* 0x000fe20007ffe0ff */
[----:B------:R-:W-:Y:S01]  /*1010*/  IMAD.MOV.U32 R18, RZ, RZ, RZ ;  /* 0x000000ffff127224 */ /* 0x000fe200078e00ff */
[----:B-1----:R-:W-:Y:S01]  /*1020*/  CS2R R12, SRZ ;  /* 0x00000000000c7805 */ /* 0x002fe2000001ff00 */
[----:B------:R-:W1:Y:S01]  /*1030*/  LDCU UR7, c[0x0][0x3a0] ;  /* 0x00007400ff0777ac */ /* 0x000e620008000800 */
[----:B------:R-:W-:Y:S01]  /*1040*/  SHF.R.S32.HI R7, RZ, 0x1f, R2 ;  /* 0x0000001fff077819 */ /* 0x000fe20000011402 */
[----:B------:R-:W-:Y:S03]  /*1050*/  BSSY.RECONVERGENT B1, `(.L_x_101) ;  /* 0x00000f1000017945 */ /* 0x000fe60003800200 */
[----:B------:R-:W-:-:S03]  /*1060*/  LEA.HI R2, R7, R2, RZ, 0x4 ;  /* 0x0000000207027211 */ /* 0x000fc600078f20ff */
[----:B------:R-:W-:Y:S05]  /*1070*/  @!P0 BRA `(.L_x_102) ;  /* 0x0000000c00b88947 */ /* 0x000fea0003800000 */
[----:B------:R-:W2:Y:S01]  /*1080*/  LDC.64 R24, c[0x0][0x398] ;  /* 0x0000e600ff187b82 */ /* 0x000ea20000000a00 */
[----:B------:R-:W-:Y:S01]  /*1090*/  LOP3.LUT R0, R5, 0x3f, RZ, 0xc0, !PT ;  /* 0x0000003f05007812 */ /* 0x000fe200078ec0ff */
[----:B------:R-:W-:Y:S01]  /*10a0*/  IMAD.MOV.U32 R16, RZ, RZ, RZ ;  /* 0x000000ffff107224 */ /* 0x000fe200078e00ff */
[----:B------:R-:W-:Y:S02]  /*10b0*/  SHF.R.S32.HI R2, RZ, 0x4, R2 ;  /* 0x00000004ff027819 */ /* 0x000fe40000011402 */
[----:B------:R-:W-:Y:S02]  /*10c0*/  IADD3 R3, PT, PT, R3, R0, RZ ;  /* 0x0000000003037210 */ /* 0x000fe40007ffe0ff */
[----:B------:R-:W-:Y:S02]  /*10d0*/  LOP3.LUT R4, R5, 0xf, RZ, 0xc0, !PT ;  /* 0x0000000f05047812 */ /* 0x000fe400078ec0ff */
[----:B------:R-:W-:Y:S02]  /*10e0*/  MOV R18, RZ ;  /* 0x000000ff00127202 */ /* 0x000fe40000000f00 */
[----:B------:R-:W-:Y:S01]  /*10f0*/  VIMNMX R17, PT, PT, R2, 0x1, !PT ;  /* 0x0000000102117848 */ /* 0x000fe20007fe0100 */
[----:B--2---:R-:W-:-:S07]  /*1100*/  IMAD.WIDE.U32 R24, R3, 0x4, R24 ;  /* 0x0000000403187825 */ /* 0x004fce00078e0018 */
.L_x_114:
[----:B----4-:R-:W-:Y:S01]  /*1110*/  IADD3 R9, PT, PT, R16, 0x2, RZ ;  /* 0x0000000210097810 */ /* 0x010fe20007ffe0ff */
[----:B------:R-:W-:Y:S03]  /*1120*/  BSSY.RECONVERGENT B0, `(.L_x_103) ;  /* 0x0000066000007945 */ /* 0x000fe60003800200 */
[----:B------:R-:W-:-:S13]  /*1130*/  ISETP.GE.AND P0, PT, R9, R2, PT ;  /* 0x000000020900720c */ /* 0x000fda0003f06270 */
[----:B------:R-:W-:Y:S05]  /*1140*/  @P0 BRA `(.L_x_104) ;  /* 0x00000004008c0947 */ /* 0x000fea0003800000 */
[----:B------:R-:W2:Y:S01]  /*1150*/  S2UR UR5, SR_CgaCtaId ;  /* 0x00000000000579c3 */ /* 0x000ea20000008800 */
[----:B------:R-:W3:Y:S01]  /*1160*/  LDCU UR6, c[0x0][0x3a8] ;  /* 0x00007500ff0677ac */ /* 0x000ee20008000800 */
[----:B------:R-:W-:Y:S01]  /*1170*/  IMAD.HI.U32 R6, R9, -0x55555555, RZ ;  /* 0xaaaaaaab09067827 */ /* 0x000fe200078e00ff */
[----:B------:R-:W-:Y:S01]  /*1180*/  SHF.R.U32.HI R7, RZ, 0x4, R5 ;  /* 0x00000004ff077819 */ /* 0x000fe20000011605 */
[----:B------:R-:W-:Y:S01]  /*1190*/  BSSY.RECONVERGENT B2, `(.L_x_105) ;  /* 0x000001d000027945 */ /* 0x000fe20003800200 */
[----:B------:R-:W-:Y:S01]  /*11a0*/  UMOV UR4, 0x400 ;  /* 0x0000040000047882 */ /* 0x000fe20000000000 */
[----:B------:R-:W-:Y:S02]  /*11b0*/  MOV R8, R21 ;  /* 0x0000001500087202 */ /* 0x000fe40000000f00 */
[----:B------:R-:W-:Y:S01]  /*11c0*/  SHF.R.U32.HI R6, RZ, 0x1, R6 ;  /* 0x00000001ff067819 */ /* 0x000fe20000011606 */
[----:B0-----:R-:W-:Y:S01]  /*11d0*/  IMAD R10, R7, 0x11, R4 ;  /* 0x00000011070a7824 */ /* 0x001fe200078e0204 */
[----:B------:R-:W-:-:S03]  /*11e0*/  MOV R14, R5 ;  /* 0x00000005000e7202 */ /* 0x000fc60000000f00 */
[----:B------:R-:W-:Y:S02]  /*11f0*/  IMAD R7, R6, 0x3300, RZ ;  /* 0x0000330006077824 */ /* 0x000fe400078e02ff */
[--C-:B------:R-:W-:Y:S02]  /*1200*/  IMAD R6, R9, 0x10, R4.reuse ;  /* 0x0000001009067824 */ /* 0x100fe400078e0204 */
[----:B------:R-:W-:Y:S02]  /*1210*/  IMAD R7, R16, 0x1100, -R7 ;  /* 0x0000110010077824 */ /* 0x000fe400078e0a07 */
[----:B---3--:R-:W-:Y:S01]  /*1220*/  IMAD R11, R21, UR6, R4 ;  /* 0x00000006150b7c24 */ /* 0x008fe2000f8e0204 */
[----:B------:R-:W-:-:S03]  /*1230*/  ISETP.GE.AND P1, PT, R6, UR6, PT ;  /* 0x0000000606007c0c */ /* 0x000fc6000bf26270 */
[----:B------:R-:W-:Y:S01]  /*1240*/  IMAD R11, R16, 0x10, R11 ;  /* 0x00000010100b7824 */ /* 0x000fe200078e020b */
[----:B--2---:R-:W-:-:S06]  /*1250*/  ULEA UR4, UR5, UR4, 0x18 ;  /* 0x0000000405047291 */ /* 0x004fcc000f8ec0ff */
[----:B------:R-:W-:-:S04]  /*1260*/  LEA R10, R10, UR4, 0x2 ;  /* 0x000000040a0a7c11 */ /* 0x000fc8000f8e10ff */
[----:B------:R-:W-:-:S07]  /*1270*/  IADD3 R10, PT, PT, R10, 0x2200, R7 ;  /* 0x000022000a0a7810 */ /* 0x000fce0007ffe007 */
.L_x_106:
[----:B-1----:R-:W-:Y:S01]  /*1280*/  ISETP.GE.OR P0, PT, R8, UR7, P1 ;  /* 0x0000000708007c0c */ /* 0x002fe20008f06670 */
[----:B------:R-:W0:-:S12]  /*1290*/  LDC R26, c[0x0][0x3a8] ;  /* 0x0000ea00ff1a7b82 */ /* 0x000e180000000800 */
[----:B------:R-:W1:Y:S01]  /*12a0*/  @!P0 LDC.64 R6, c[0x0][0x380] ;  /* 0x0000e000ff068b82 */ /* 0x000e620000000a00 */
[----:B------:R-:W-:-:S05]  /*12b0*/  @!P0 IADD3 R19, PT, PT, R11, 0x20, RZ ;  /* 0x000000200b138810 */ /* 0x000fca0007ffe0ff */
[----:B-1----:R-:W-:-:S04]  /*12c0*/  @!P0 IMAD.WIDE.U32 R6, R19, 0x4, R6 ;  /* 0x0000000413068825 */ /* 0x002fc800078e0006 */
[----:B------:R-:W-:-:S06]  /*12d0*/  HFMA2 R19, -RZ, RZ, 0, 0 ;  /* 0x00000000ff137431 */ /* 0x000fcc00000001ff */
[----:B------:R-:W2:Y:S01]  /*12e0*/  @!P0 LDG.E.CONSTANT R19, desc[UR8][R6.64] ;  /* 0x0000000806138981 */ /* 0x000ea2000c1e9900 */
[C---:B------:R-:W-:Y:S01]  /*12f0*/  ISETP.GE.U32.AND P0, PT, R14.reuse, 0x300, PT ;  /* 0x000003000e00780c */ /* 0x040fe20003f06070 */
[----:B------:R-:W-:Y:S01]  /*1300*/  VIADD R14, R14, 0x100 ;  /* 0x000001000e0e7836 */ /* 0x000fe20000000000 */
[----:B0-----:R-:W-:Y:S02]  /*1310*/  LEA R11, R26, R11, 0x4 ;  /* 0x0000000b1a0b7211 */ /* 0x001fe400078e20ff */
[----:B------:R-:W-:Y:S01]  /*1320*/  IADD3 R8, PT, PT, R8, 0x10, RZ ;  /* 0x0000001008087810 */ /* 0x000fe20007ffe0ff */
[----:B--2---:R0:W-:Y:S02]  /*1330*/  STS [R10], R19 ;  /* 0x000000130a007388 */ /* 0x0041e40000000800 */
[----:B0-----:R-:W-:-:S06]  /*1340*/  VIADD R10, R10, 0x440 ;  /* 0x000004400a0a7836 */ /* 0x001fcc0000000000 */
[----:B------:R-:W-:Y:S05]  /*1350*/  @!P0 BRA `(.L_x_106) ;  /* 0xfffffffc00c88947 */ /* 0x000fea000383ffff */
[----:B------:R-:W-:Y:S05]  /*1360*/  BSYNC.RECONVERGENT B2 ;  /* 0x0000000000027941 */ /* 0x000fea0003800200 */
.L_x_105:
[----:B------:R-:W0:Y:S01]  /*1370*/  S2R R8, SR_CgaCtaId ;  /* 0x0000000000087919 */ /* 0x000e220000008800 */
[----:B------:R-:W1:Y:S01]  /*1380*/  LDCU.U8 UR4, c[0x0][0x3b8] ;  /* 0x00007700ff0477ac */ /* 0x000e620008000000 */
[----:B------:R-:W-:Y:S01]  /*1390*/  IMAD.HI.U32 R6, R9, -0x55555555, RZ ;  /* 0xaaaaaaab09067827 */ /* 0x000fe200078e00ff */
[----:B------:R-:W-:-:S04]  /*13a0*/  MOV R7, 0x400 ;  /* 0x0000040000077802 */ /* 0x000fc80000000f00 */
[----:B------:R-:W-:Y:S02]  /*13b0*/  IADD3 R7, PT, PT, R7, 0x3300, RZ ;  /* 0x0000330007077810 */ /* 0x000fe40007ffe0ff */
[----:B------:R-:W-:-:S05]  /*13c0*/  SHF.R.U32.HI R6, RZ, 0x1, R6 ;  /* 0x00000001ff067819 */ /* 0x000fca0000011606 */
[----:B------:R-:W-:Y:S01]  /*13d0*/  IMAD R6, R6, -0x3, R9 ;  /* 0xfffffffd06067824 */ /* 0x000fe200078e0209 */
[----:B-1----:R-:W-:-:S04]  /*13e0*/  UPRMT UR4, UR4, 0x8880, URZ ;  /* 0x0000888004047896 */ /* 0x002fc800080000ff */
[----:B------:R-:W-:Y:S01]  /*13f0*/  UISETP.NE.AND UP0, UPT, UR4, URZ, UPT ;  /* 0x000000ff0400728c */ /* 0x000fe2000bf05270 */
[----:B0-----:R-:W-:-:S05]  /*1400*/  LEA R7, R8, R7, 0x18 ;  /* 0x0000000708077211 */ /* 0x001fca00078ec0ff */
[----:B------:R-:W-:-:S03]  /*1410*/  IMAD R7, R6, 0x1040, R7 ;  /* 0x0000104006077824 */ /* 0x000fc600078e0207 */
[----:B------:R-:W-:Y:S05]  /*1420*/  BRA.U !UP0, `(.L_x_107) ;  /* 0x00000001086c7547 */ /* 0x000fea000b800000 */
[----:B------:R-:W0:Y:S01]  /*1430*/  LDCU UR4, c[0x0][0x3ac] ;  /* 0x00007580ff0477ac */ /* 0x000e220008000800 */
[----:B------:R-:W-:Y:S01]  /*1440*/  LEA R8, R0, R7, 0x2 ;  /* 0x0000000700087211 */ /* 0x000fe200078e10ff */
[----:B------:R-:W-:Y:S01]  /*1450*/  IMAD.MOV.U32 R10, RZ, RZ, R5 ;  /* 0x000000ffff0a7224 */ /* 0x000fe200078e0005 */
[----:B0-----:R-:W-:-:S13]  /*1460*/  ISETP.GE.AND P1, PT, R3, UR4, PT ;  /* 0x0000000403007c0c */ /* 0x001fda000bf26270 */
.L_x_110:
[----:B0-----:R-:W0:Y:S01]  /*1470*/  LDC R14, c[0x0][0x3a8] ;  /* 0x0000ea00ff0e7b82 */ /* 0x001e220000000800 */
[----:B------:R-:W-:Y:S01]  /*1480*/  SHF.R.U32.HI R19, RZ, 0x6, R10 ;  /* 0x00000006ff137819 */ /* 0x000fe2000001160a */
[----:B------:R-:W-:Y:S01]  /*1490*/  BSSY.RECONVERGENT B2, `(.L_x_108) ;  /* 0x000000f000027945 */ /* 0x000fe20003800200 */
[----:B------:R-:W-:Y:S02]  /*14a0*/  MOV R6, RZ ;  /* 0x000000ff00067202 */ /* 0x000fe40000000f00 */
[----:B------:R-:W-:Y:S01]  /*14b0*/  LEA R11, R9, R19, 0x4 ;  /* 0x00000013090b7211 */ /* 0x000fe200078e20ff */
[----:B------:R-:W-:-:S03]  /*14c0*/  IMAD R19, R19, 0x104, R8 ;  /* 0x0000010413137824 */ /* 0x000fc600078e0208 */
[----:B0-----:R-:W-:-:S13]  /*14d0*/  ISETP.GE.OR P0, PT, R11, R14, P1 ;  /* 0x0000000e0b00720c */ /* 0x001fda0000f06670 */
[----:B------:R-:W-:Y:S05]  /*14e0*/  @P0 BRA `(.L_x_109) ;  /* 0x0000000000240947 */ /* 0x000fea0003800000 */
[----:B------:R-:W2:Y:S01]  /*14f0*/  LDG.E.CONSTANT R23, desc[UR8][R24.64] ;  /* 0x0000000818177981 */ /* 0x000ea2000c1e9900 */
[----:B------:R-:W2:Y:S02]  /*1500*/  LDCU UR4, c[0x0][0x3a4] ;  /* 0x00007480ff0477ac */ /* 0x000ea40008000800 */
[----:B--2---:R-:W-:-:S04]  /*1510*/  ISETP.GE.AND P0, PT, R23, UR4, PT ;  /* 0x0000000417007c0c */ /* 0x004fc8000bf06270 */
[----:B------:R-:W-:-:S13]  /*1520*/  ISETP.LT.OR P0, PT, R23, RZ, P0 ;  /* 0x000000ff1700720c */ /* 0x000fda0000701670 */
[----:B------:R-:W-:Y:S05]  /*1530*/  @P0 BRA `(.L_x_109) ;  /* 0x0000000000100947 */ /* 0x000fea0003800000 */
[----:B------:R-:W0:Y:S01]  /*1540*/  LDC.64 R6, c[0x0][0x388] ;  /* 0x0000e200ff067b82 */ /* 0x000e220000000a00 */
[----:B------:R-:W-:-:S04]  /*1550*/  IMAD R11, R23, R14, R11 ;  /* 0x0000000e170b7224 */ /* 0x000fc800078e020b */
[----:B0-----:R-:W-:-:S06]  /*1560*/  IMAD.WIDE.U32 R6, R11, 0x4, R6 ;  /* 0x000000040b067825 */ /* 0x001fcc00078e0006 */
[----:B------:R0:W5:Y:S02]  /*1570*/  LDG.E.CONSTANT R6, desc[UR8][R6.64] ;  /* 0x0000000806067981 */ /* 0x000164000c1e9900 */
.L_x_109:
[----:B------:R-:W-:Y:S05]  /*1580*/  BSYNC.RECONVERGENT B2 ;  /* 0x0000000000027941 */ /* 0x000fea0003800200 */
.L_x_108:
[----:B-----5:R1:W-:Y:S01]  /*1590*/  STS [R19], R6 ;  /* 0x0000000613007388 */ /* 0x0203e20000000800 */
[C---:B------:R-:W-:Y:S01]  /*15a0*/  ISETP.GE.U32.AND P0, PT, R10.reuse, 0x300, PT ;  /* 0x000003000a00780c */ /* 0x040fe20003f06070 */
[----:B------:R-:W-:-:S12]  /*15b0*/  VIADD R10, R10, 0x100 ;  /* 0x000001000a0a7836 */ /* 0x000fd80000000000 */
[----:B-1----:R-:W-:Y:S05]  /*15c0*/  @!P0 BRA `(.L_x_110) ;  /* 0xfffffffc00a88947 */ /* 0x002fea000383ffff */
[----:B------:R-:W-:Y:S05]  /*15d0*/  BRA `(.L_x_104) ;  /* 0x0000000000687947 */ /* 0x000fea0003800000 */
.L_x_107:
[----:B------:R-:W0:Y:S01]  /*15e0*/  LDCU UR4, c[0x0][0x3ac] ;  /* 0x00007580ff0477ac */ /* 0x000e220008000800 */
[----:B------:R-:W-:Y:S02]  /*15f0*/  LEA R8, R0, R7, 0x2 ;  /* 0x0000000700087211 */ /* 0x000fe400078e10ff */
[----:B------:R-:W-:Y:S02]  /*1600*/  MOV R10, R5 ;  /* 0x00000005000a7202 */ /* 0x000fe40000000f00 */
[----:B0-----:R-:W-:-:S13]  /*1610*/  ISETP.GE.AND P1, PT, R3, UR4, PT ;  /* 0x0000000403007c0c */ /* 0x001fda000bf26270 */
.L_x_113:
[----:B0-----:R-:W0:Y:S01]  /*1620*/  LDCU UR4, c[0x0][0x3a8] ;  /* 0x00007500ff0477ac */ /* 0x001e220008000800 */
[----:B------:R-:W-:Y:S01]  /*1630*/  SHF.R.U32.HI R19, RZ, 0x6, R10 ;  /* 0x00000006ff137819 */ /* 0x000fe2000001160a */
[----:B------:R-:W-:Y:S01]  /*1640*/  BSSY.RECONVERGENT B2, `(.L_x_111) ;  /* 0x000000f000027945 */ /* 0x000fe20003800200 */
[----:B------:R-:W-:-:S03]  /*1650*/  HFMA2 R6, -RZ, RZ, 0, 0 ;  /* 0x00000000ff067431 */ /* 0x000fc600000001ff */
[----:B------:R-:W-:Y:S02]  /*1660*/  IMAD R11, R9, 0x10, R19 ;  /* 0x00000010090b7824 */ /* 0x000fe400078e0213 */
[----:B------:R-:W-:-:S03]  /*1670*/  IMAD R19, R19, 0x104, R8 ;  /* 0x0000010413137824 */ /* 0x000fc600078e0208 */
[----:B0-----:R-:W-:-:S13]  /*1680*/  ISETP.GE.OR P0, PT, R11, UR4, P1 ;  /* 0x000000040b007c0c */ /* 0x001fda0008f06670 */
[----:B------:R-:W-:Y:S05]  /*1690*/  @P0 BRA `(.L_x_112) ;  /* 0x0000000000240947 */ /* 0x000fea0003800000 */
[----:B------:R-:W2:Y:S01]  /*16a0*/  LDG.E.CONSTANT R14, desc[UR8][R24.64] ;  /* 0x00000008180e7981 */ /* 0x000ea2000c1e9900 */
[----:B------:R-:W2:Y:S02]  /*16b0*/  LDC R23, c[0x0][0x3a4] ;  /* 0x0000e900ff177b82 */ /* 0x000ea40000000800 */
[----:B--2---:R-:W-:-:S04]  /*16c0*/  ISETP.GE.AND P0, PT, R14, R23, PT ;  /* 0x000000170e00720c */ /* 0x004fc80003f06270 */
[----:B------:R-:W-:-:S13]  /*16d0*/  ISETP.LT.OR P0, PT, R14, RZ, P0 ;  /* 0x000000ff0e00720c */ /* 0x000fda0000701670 */
[----:B------:R-:W-:Y:S05]  /*16e0*/  @P0 BRA `(.L_x_112) ;  /* 0x0000000000100947 */ /* 0x000fea0003800000 */
[----:B------:R-:W0:Y:S01]  /*16f0*/  LDC.64 R6, c[0x0][0x388] ;  /* 0x0000e200ff067b82 */ /* 0x000e220000000a00 */
[----:B------:R-:W-:-:S04]  /*1700*/  IMAD R11, R11, R23, R14 ;  /* 0x000000170b0b7224 */ /* 0x000fc800078e020e */
[----:B0-----:R-:W-:-:S06]  /*1710*/  IMAD.WIDE R6, R11, 0x4, R6 ;  /* 0x000000040b067825 */ /* 0x001fcc00078e0206 */
[----:B------:R0:W5:Y:S02]  /*1720*/  LDG.E.CONSTANT R6, desc[UR8][R6.64] ;  /* 0x0000000806067981 */ /* 0x000164000c1e9900 */
.L_x_112:
[----:B------:R-:W-:Y:S05]  /*1730*/  BSYNC.RECONVERGENT B2 ;  /* 0x0000000000027941 */ /* 0x000fea0003800200 */
.L_x_111:
[----:B-----5:R2:W-:Y:S01]  /*1740*/  STS [R19], R6 ;  /* 0x0000000613007388 */ /* 0x0205e20000000800 */
[C---:B------:R-:W-:Y:S02]  /*1750*/  ISETP.GE.U32.AND P0, PT, R10.reuse, 0x300, PT ;  /* 0x000003000a00780c */ /* 0x040fe40003f06070 */
[----:B------:R-:W-:-:S11]  /*1760*/  IADD3 R10, PT, PT, R10, 0x100, RZ ;  /* 0x000001000a0a7810 */ /* 0x000fd60007ffe0ff */
[----:B--2---:R-:W-:Y:S05]  /*1770*/  @!P0 BRA `(.L_x_113) ;  /* 0xfffffffc00a88947 */ /* 0x004fea000383ffff */
.L_x_104:
[----:B-1----:R-:W-:Y:S05]  /*1780*/  BSYNC.RECONVERGENT B0 ;  /* 0x0000000000007941 */ /* 0x002fea0003800200 */
.L_x_103:
[----:B------:R-:W1:Y:S01]  /*1790*/  S2R R9, SR_CgaCtaId ;  /* 0x0000000000097919 */ /* 0x000e620000008800 */
[----:B------:R-:W-:Y:S01]  /*17a0*/  MOV R8, 0x400 ;  /* 0x0000040000087802 */ /* 0x000fe20000000f00 */
[----:B------:R-:W-:-:S04]  /*17b0*/  IMAD.HI.U32 R6, R16, -0x55555555, RZ ;  /* 0xaaaaaaab10067827 */ /* 0x000fc800078e00ff */
[----:B0-----:R-:W-:Y:S01]  /*17c0*/  VIADD R10, R8, 0x3300 ;  /* 0x00003300080a7836 */ /* 0x001fe20000000000 */
[----:B------:R-:W-:Y:S02]  /*17d0*/  SHF.R.U32.HI R7, RZ, 0x1, R6 ;  /* 0x00000001ff077819 */ /* 0x000fe40000011606 */
[----:B------:R-:W-:-:S03]  /*17e0*/  SHF.R.U32.HI R6, RZ, 0x4, R5 ;  /* 0x00000004ff067819 */ /* 0x000fc60000011605 */
[----:B------:R-:W-:Y:S01]  /*17f0*/  IMAD R7, R7, -0x3, R16 ;  /* 0xfffffffd07077824 */ /* 0x000fe200078e0210 */
[----:B------:R-:W-:-:S04]  /*1800*/  IADD3 R16, PT, PT, R16, 0x1, RZ ;  /* 0x0000000110107810 */ /* 0x000fc80007ffe0ff */
[----:B------:R-:W-:Y:S02]  /*1810*/  ISETP.NE.AND P0, PT, R16, R17, PT ;  /* 0x000000111000720c */ /* 0x000fe40003f05270 */
[C---:B-1----:R-:W-:Y:S02]  /*1820*/  LEA R11, R9.reuse, R8, 0x18 ;  /* 0x00000008090b7211 */ /* 0x042fe400078ec0ff */
[----:B------:R-:W-:-:S03]  /*1830*/  LEA R10, R9, R10, 0x18 ;  /* 0x0000000a090a7211 */ /* 0x000fc600078ec0ff */
[----:B------:R-:W-:Y:S02]  /*1840*/  IMAD R6, R6, 0x44, R11 ;  /* 0x0000004406067824 */ /* 0x000fe400078e020b */
[C---:B------:R-:W-:Y:S02]  /*1850*/  IMAD R9, R7.reuse, 0x1040, R10 ;  /* 0x0000104007097824 */ /* 0x040fe400078e020a */
[----:B------:R-:W-:-:S03]  /*1860*/  IMAD R7, R7, 0x1100, R6 ;  /* 0x0000110007077824 */ /* 0x000fc600078e0206 */
[----:B------:R-:W-:Y:S02]  /*1870*/  LEA R6, R22, R9, 0x2 ;  /* 0x0000000916067211 */ /* 0x000fe400078e10ff */
[----:B------:R-:W-:Y:S04]  /*1880*/  LDS R28, [R7] ;  /* 0x00000000071c7984 */ /* 0x000fe80000000800 */
[----:B------:R-:W0:Y:S04]  /*1890*/  LDS.128 R8, [R6] ;  /* 0x0000000006087984 */ /* 0x000e280000000c00 */
[----:B------:R-:W-:Y:S01]  /*18a0*/  LDS R27, [R7+0x4] ;  /* 0x00000400071b7984 */ /* 0x000fe20000000800 */
[C---:B0-----:R-:W-:Y:S01]  /*18b0*/  FFMA R26, R28.reuse, R8, R13 ;  /* 0x000000081c1a7223 */ /* 0x041fe2000000000d */
[C---:B------:R-:W-:Y:S01]  /*18c0*/  FFMA R19, R28.reuse, R9, R12 ;  /* 0x000000091c137223 */ /* 0x040fe2000000000c */
[C---:B------:R-:W-:Y:S01]  /*18d0*/  FFMA R23, R28.reuse, R10, R15 ;  /* 0x0000000a1c177223 */ /* 0x040fe2000000000f */
[----:B------:R-:W-:Y:S01]  /*18e0*/  FFMA R18, R28, R11, R18 ;  /* 0x0000000b1c127223 */ /* 0x000fe20000000012 */
[----:B------:R-:W0:Y:S04]  /*18f0*/  LDS.128 R12, [R6+0x100] ;  /* 0x00010000060c7984 */ /* 0x000e280000000c00 */
[----:B------:R-:W1:Y:S04]  /*1900*/  LDS R11, [R6+0x110] ;  /* 0x00011000060b7984 */ /* 0x000e680000000800 */
[----:B------:R-:W-:Y:S04]  /*1910*/  LDS R10, [R7+0x8] ;  /* 0x00000800070a7984 */ /* 0x000fe80000000800 */
[----:B------:R-:W2:Y:S01]  /*1920*/  LDS.64 R8, [R6+0x208] ;  /* 0x0002080006087984 */ /* 0x000ea20000000a00 */
[C---:B0-----:R-:W-:Y:S01]  /*1930*/  FFMA R13, R27.reuse, R13, R26 ;  /* 0x0000000d1b0d7223 */ /* 0x041fe2000000001a */
[C---:B------:R-:W-:Y:S01]  /*1940*/  FFMA R14, R27.reuse, R14, R19 ;  /* 0x0000000e1b0e7223 */ /* 0x040fe20000000013 */
[C---:B------:R-:W-:Y:S01]  /*1950*/  FFMA R23, R27.reuse, R15, R23 ;  /* 0x0000000f1b177223 */ /* 0x040fe20000000017 */
[----:B------:R-:W-:Y:S01]  /*1960*/  LDS R19, [R7+0xc] ;  /* 0x00000c0007137984 */ /* 0x000fe20000000800 */
[----:B-1----:R-:W-:-:S03]  /*1970*/  FFMA R26, R27, R11, R18 ;  /* 0x0000000b1b1a7223 */ /* 0x002fc60000000012 */
[----:B------:R-:W0:Y:S01]  /*1980*/  LDS R27, [R6+0x30c] ;  /* 0x00030c00061b7984 */ /* 0x000e220000000800 */
[C---:B--2---:R-:W-:Y:S01]  /*1990*/  FFMA R28, R10.reuse, R8, R13 ;  /* 0x000000080a1c7223 */ /* 0x044fe2000000000d */
[----:B------:R-:W-:Y:S02]  /*19a0*/  FFMA R11, R10, R9, R14 ;  /* 0x000000090a0b7223 */ /* 0x000fe4000000000e */
[----:B------:R-:W1:Y:S04]  /*19b0*/  LDS.64 R8, [R6+0x210] ;  /* 0x0002100006087984 */ /* 0x000e680000000a00 */
[----:B------:R-:W2:Y:S01]  /*19c0*/  LDS.128 R12, [R6+0x310] ;  /* 0x00031000060c7984 */ /* 0x000ea20000000c00 */
[----:B0-----:R-:W-:-:S03]  /*19d0*/  FFMA R28, R19, R27, R28 ;  /* 0x0000001b131c7223 */ /* 0x001fc6000000001c */
[----:B------:R-:W-:Y:S01]  /*19e0*/  LDS R27, [R7+0x14] ;  /* 0x00001400071b7984 */ /* 0x000fe20000000800 */
[----:B-1----:R-:W-:-:S03]  /*19f0*/  FFMA R18, R10, R8, R23 ;  /* 0x000000080a127223 */ /* 0x002fc60000000017 */
[----:B------:R-:W-:Y:S01]  /*1a00*/  LDS R23, [R7+0x10] ;  /* 0x0000100007177984 */ /* 0x000fe20000000800 */
[----:B--2---:R-:W-:Y:S01]  /*1a10*/  FFMA R15, R10, R9, R26 ;  /* 0x000000090a0f7223 */ /* 0x004fe2000000001a */
[C---:B------:R-:W-:Y:S01]  /*1a20*/  FFMA R12, R19.reuse, R12, R11 ;  /* 0x0000000c130c7223 */ /* 0x040fe2000000000b */
[C---:B------:R-:W-:Y:S01]  /*1a30*/  FFMA R13, R19.reuse, R13, R18 ;  /* 0x0000000d130d7223 */ /* 0x040fe20000000012 */
[----:B------:R-:W0:Y:S01]  /*1a40*/  LDS.128 R8, [R6+0x410] ;  /* 0x0004100006087984 */ /* 0x000e220000000c00 */
[----:B------:R-:W-:Y:S01]  /*1a50*/  FFMA R26, R19, R14, R15 ;  /* 0x0000000e131a7223 */ /* 0x000fe2000000000f */
        /* <DEDUP_REMOVED lines=20> */
[C---:B-1----:R-:W-:Y:S01]  /*1ba0*/  FFMA R18, R10.reuse, R8, R11 ;  /* 0x000000080a127223 */ /* 0x042fe2000000000b */
[----:B--2---:R-:W-:Y:S01]  /*1bb0*/  FFMA R15, R10, R9, R26 ;  /* 0x000000090a0f7223 */ /* 0x004fe2000000001a */
[C---:B------:R-:W-:Y:S01]  /*1bc0*/  FFMA R12, R19.reuse, R12, R23 ;  /* 0x0000000c130c7223 */ /* 0x040fe20000000017 */
[----:B------:R-:W-:Y:S01]  /*1bd0*/  LDS.128 R8, [R6+0x820] ;  /* 0x0008200006087984 */ /* 0x000fe20000000c00 */
[C---:B------:R-:W-:Y:S01]  /*1be0*/  FFMA R13, R19.reuse, R13, R18 ;  /* 0x0000000d130d7223 */ /* 0x040fe20000000012 */
[----:B------:R-:W-:Y:S02]  /*1bf0*/  FFMA R26, R19, R14, R15 ;  /* 0x0000000e131a7223 */ /* 0x000fe4000000000f */
[----:B------:R-:W0:Y:S02]  /*1c00*/  LDS R23, [R7+0x20] ;  /* 0x0000200007177984 */ /* 0x000e240000000800 */
        /* <DEDUP_REMOVED lines=30> */
[----:B------:R-:W0:Y:S01]  /*1df0*/  LDS.128 R12, [R6+0xd30] ;  /* 0x000d3000060c7984 */ /* 0x000e220000000c00 */
[----:B------:R-:W-:-:S03]  /*1e00*/  FFMA R8, R23, R8, R28 ;  /* 0x0000000817087223 */ /* 0x000fc6000000001c */
[----:B------:R-:W1:Y:S04]  /*1e10*/  LDS R11, [R6+0xd40] ;  /* 0x000d4000060b7984 */ /* 0x000e680000000800 */
[----:B------:R-:W-:Y:S04]  /*1e20*/  LDS R23, [R7+0x38] ;  /* 0x0000380007177984 */ /* 0x000fe80000000800 */
[----:B------:R-:W2:Y:S04]  /*1e30*/  LDS.64 R18, [R6+0xe38] ;  /* 0x000e380006127984 */ /* 0x000ea80000000a00 */
[----:B------:R-:W-:Y:S01]  /*1e40*/  LDS R28, [R6+0xf3c] ;  /* 0x000f3c00061c7984 */ /* 0x000fe20000000800 */
[C---:B0-----:R-:W-:Y:S01]  /*1e50*/  FFMA R8, R27.reuse, R13, R8 ;  /* 0x0000000d1b087223 */ /* 0x041fe20000000008 */
[----:B------:R-:W-:-:S02]  /*1e60*/  FFMA R14, R27, R14, R9 ;  /* 0x0000000e1b0e7223 */ /* 0x000fc40000000009 */
[----:B------:R-:W0:Y:S01]  /*1e70*/  LDS.64 R12, [R6+0xe40] ;  /* 0x000e4000060c7984 */ /* 0x000e220000000a00 */
[C---:B------:R-:W-:Y:S01]  /*1e80*/  FFMA R15, R27.reuse, R15, R10 ;  /* 0x0000000f1b0f7223 */ /* 0x040fe2000000000a */
[----:B-1----:R-:W-:Y:S02]  /*1e90*/  FFMA R26, R27, R11, R26 ;  /* 0x0000000b1b1a7223 */ /* 0x002fe4000000001a */
[----:B------:R-:W1:Y:S01]  /*1ea0*/  LDS R27, [R7+0x3c] ;  /* 0x00003c00071b7984 */ /* 0x000e620000000800 */
[C---:B--2---:R-:W-:Y:S01]  /*1eb0*/  FFMA R18, R23.reuse, R18, R8 ;  /* 0x0000001217127223 */ /* 0x044fe20000000008 */
[C---:B------:R-:W-:Y:S02]  /*1ec0*/  FFMA R19, R23.reuse, R19, R14 ;  /* 0x0000001317137223 */ /* 0x040fe4000000000e */
[----:B------:R-:W2:Y:S01]  /*1ed0*/  LDS.128 R8, [R6+0xf40] ;  /* 0x000f400006087984 */ /* 0x000ea20000000c00 */
[C---:B0-----:R-:W-:Y:S01]  /*1ee0*/  FFMA R14, R23.reuse, R12, R15 ;  /* 0x0000000c170e7223 */ /* 0x041fe2000000000f */
[----:B------:R-:W-:Y:S01]  /*1ef0*/  FFMA R23, R23, R13, R26 ;  /* 0x0000000d17177223 */ /* 0x000fe2000000001a */
[C---:B-1----:R-:W-:Y:S01]  /*1f00*/  FFMA R13, R27.reuse, R28, R18 ;  /* 0x0000001c1b0d7223 */ /* 0x042fe20000000012 */
[C---:B--2---:R-:W-:Y:S01]  /*1f10*/  FFMA R12, R27.reuse, R8, R19 ;  /* 0x000000081b0c7223 */ /* 0x044fe20000000013 */
[C---:B------:R-:W-:Y:S01]  /*1f20*/  FFMA R15, R27.reuse, R9, R14 ;  /* 0x000000091b0f7223 */ /* 0x040fe2000000000e */
[----:B------:R-:W-:Y:S01]  /*1f30*/  FFMA R18, R27, R10, R23 ;  /* 0x0000000a1b127223 */ /* 0x000fe20000000017 */
[----:B------:R-:W-:Y:S06]  /*1f40*/  BAR.SYNC.DEFER_BLOCKING 0x0 ;  /* 0x0000000000007b1d */ /* 0x000fec0000010000 */
[----:B------:R-:W-:Y:S05]  /*1f50*/  @P0 BRA `(.L_x_114) ;  /* 0xfffffff0006c0947 */ /* 0x000fea000383ffff */
.L_x_102:
[----:B-1----:R-:W-:Y:S05]  /*1f60*/  BSYNC.RECONVERGENT B1 ;  /* 0x0000000000017941 */ /* 0x002fea0003800200 */
.L_x_101:
[----:B------:R-:W1:Y:S02]  /*1f70*/  LDCU UR4, c[0x0][0x3a0] ;  /* 0x00007400ff0477ac */ /* 0x000e640008000800 */
[----:B-1----:R-:W-:-:S13]  /*1f80*/  ISETP.GE.AND P0, PT, R21, UR4, PT ;  /* 0x0000000415007c0c */ /* 0x002fda000bf06270 */
[----:B------:R-:W-:Y:S05]  /*1f90*/  @P0 EXIT ;  /* 0x000000000000094d */ /* 0x000fea0003800000 */
[----:B------:R-:W1:Y:S01]  /*1fa0*/  LDCU UR4, c[0x0][0x3b4] ;  /* 0x00007680ff0477ac */ /* 0x000e620008000800 */
[----:B------:R-:W2:Y:S01]  /*1fb0*/  LDCU UR6, c[0x0][0x3ac] ;  /* 0x00007580ff0677ac */ /* 0x000ea20008000800 */
[----:B-1----:R-:W-:Y:S01]  /*1fc0*/  FSETP.NEU.AND P0, PT, RZ, UR4, PT ;  /* 0x00000004ff007c0b */ /* 0x002fe2000bf0d000 */
[----:B--2---:R-:W-:-:S12]  /*1fd0*/  IMAD R21, R21, UR6, R20 ;  /* 0x0000000615157c24 */ /* 0x004fd8000f8e0214 */
[----:B------:R-:W-:Y:S05]  /*1fe0*/  @!P0 BRA `(.L_x_115) ;  /* 0x0000000000a08947 */ /* 0x000fea0003800000 */
[----:B------:R-:W1:Y:S01]  /*1ff0*/  LDC.64 R2, c[0x0][0x390] ;  /* 0x0000e400ff027b82 */ /* 0x000e620000000a00 */
[C---:B------:R-:W-:Y:S01]  /*2000*/  ISETP.GE.AND P0, PT, R20.reuse, UR6, PT ;  /* 0x0000000614007c0c */ /* 0x040fe2000bf06270 */
[C---:B------:R-:W-:Y:S01]  /*2010*/  VIADD R0, R20.reuse, 0x1 ;  /* 0x0000000114007836 */ /* 0x040fe20000000000 */
[C---:B------:R-:W-:Y:S01]  /*2020*/  IADD3 R4, PT, PT, R20.reuse, 0x2, RZ ;  /* 0x0000000214047810 */ /* 0x040fe20007ffe0ff */
[----:B------:R-:W-:Y:S01]  /*2030*/  BSSY.RECONVERGENT B0, `(.L_x_116) ;  /* 0x000000c000007945 */ /* 0x000fe20003800200 */
[----:B------:R-:W-:Y:S02]  /*2040*/  IADD3 R5, PT, PT, R20, 0x3, RZ ;  /* 0x0000000314057810 */ /* 0x000fe40007ffe0ff */
[----:B------:R-:W-:Y:S02]  /*2050*/  ISETP.GE.AND P1, PT, R0, UR6, PT ;  /* 0x0000000600007c0c */ /* 0x000fe4000bf26270 */
[----:B------:R-:W-:Y:S02]  /*2060*/  ISETP.GE.AND P2, PT, R4, UR6, PT ;  /* 0x0000000604007c0c */ /* 0x000fe4000bf46270 */
[----:B------:R-:W-:Y:S01]  /*2070*/  ISETP.GE.AND P3, PT, R5, UR6, PT ;  /* 0x0000000605007c0c */ /* 0x000fe2000bf66270 */
[----:B-1----:R-:W-:-:S02]  /*2080*/  IMAD.WIDE.U32 R2, R21, 0x4, R2 ;  /* 0x0000000415027825 */ /* 0x002fc400078e0002 */
[----:B------:R-:W-:Y:S10]  /*2090*/  @P0 BRA `(.L_x_117) ;  /* 0x0000000000140947 */ /* 0x000ff40003800000 */
[----:B------:R-:W2:Y:S01]  /*20a0*/  LDG.E R0, desc[UR8][R2.64] ;  /* 0x0000000802007981 */ /* 0x000ea2000c1e1900 */
[----:B------:R-:W1:Y:S01]  /*20b0*/  LDCU UR5, c[0x0][0x3b0] ;  /* 0x00007600ff0577ac */ /* 0x000e620008000800 */
[----:B--2---:R-:W-:-:S04]  /*20c0*/  FMUL R0, R0, UR4 ;  /* 0x0000000400007c20 */ /* 0x004fc80008400000 */
[----:B-1----:R-:W-:-:S05]  /*20d0*/  FFMA R13, R13, UR5, R0 ;  /* 0x000000050d0d7c23 */ /* 0x002fca0008000000 */
[----:B------:R1:W-:Y:S02]  /*20e0*/  STG.E desc[UR8][R2.64], R13 ;  /* 0x0000000d02007986 */ /* 0x0003e4000c101908 */
.L_x_117:
[----:B------:R-:W-:Y:S05]  /*20f0*/  BSYNC.RECONVERGENT B0 ;  /* 0x0000000000007941 */ /* 0x000fea0003800200 */
.L_x_116:
[----:B------:R-:W-:Y:S04]  /*2100*/  BSSY.RECONVERGENT B0, `(.L_x_118) ;  /* 0x0000007000007945 */ /* 0x000fe80003800200 */
[----:B------:R-:W-:Y:S05]  /*2110*/  @P1 BRA `(.L_x_119) ;  /* 0x0000000000141947 */ /* 0x000fea0003800000 */
[----:B------:R-:W2:Y:S01]  /*2120*/  LDG.E R0, desc[UR8][R2.64+0x4] ;  /* 0x0000040802007981 */ /* 0x000ea2000c1e1900 */
[----:B------:R-:W3:Y:S01]  /*2130*/  LDCU UR5, c[0x0][0x3b0] ;  /* 0x00007600ff0577ac */ /* 0x000ee20008000800 */
[----:B--2---:R-:W-:-:S04]  /*2140*/  FMUL R5, R0, UR4 ;  /* 0x0000000400057c20 */ /* 0x004fc80008400000 */
[----:B---3--:R-:W-:-:S05]  /*2150*/  FFMA R5, R12, UR5, R5 ;  /* 0x000000050c057c23 */ /* 0x008fca0008000005 */
[----:B------:R2:W-:Y:S02]  /*2160*/  STG.E desc[UR8][R2.64+0x4], R5 ;  /* 0x0000040502007986 */ /* 0x0005e4000c101908 */
.L_x_119:
[----:B------:R-:W-:Y:S05]  /*2170*/  BSYNC.RECONVERGENT B0 ;  /* 0x0000000000007941 */ /* 0x000fea0003800200 */
.L_x_118:
[----:B------:R-:W-:Y:S04]  /*2180*/  BSSY.RECONVERGENT B0, `(.L_x_120) ;  /* 0x0000007000007945 */ /* 0x000fe80003800200 */
[----:B------:R-:W-:Y:S05]  /*2190*/  @P2 BRA `(.L_x_121) ;  /* 0x0000000000142947 */ /* 0x000fea0003800000 */
[----:B------:R-:W3:Y:S01]  /*21a0*/  LDG.E R0, desc[UR8][R2.64+0x8] ;  /* 0x0000080802007981 */ /* 0x000ee2000c1e1900 */
[----:B------:R-:W5:Y:S01]  /*21b0*/  LDCU UR5, c[0x0][0x3b0] ;  /* 0x00007600ff0577ac */ /* 0x000f620008000800 */
[----:B---3--:R-:W-:-:S04]  /*21c0*/  FMUL R0, R0, UR4 ;  /* 0x0000000400007c20 */ /* 0x008fc80008400000 */
[----:B-----5:R-:W-:-:S05]  /*21d0*/  FFMA R15, R15, UR5, R0 ;  /* 0x000000050f0f7c23 */ /* 0x020fca0008000000 */
[----:B------:R3:W-:Y:S02]  /*21e0*/  STG.E desc[UR8][R2.64+0x8], R15 ;  /* 0x0000080f02007986 */ /* 0x0007e4000c101908 */
.L_x_121:
[----:B------:R-:W-:Y:S05]  /*21f0*/  BSYNC.RECONVERGENT B0 ;  /* 0x0000000000007941 */ /* 0x000fea0003800200 */
.L_x_120:
[----:B------:R-:W-:Y:S05]  /*2200*/  @P3 EXIT ;  /* 0x000000000000394d */ /* 0x000fea0003800000 */
[----:B------:R-:W2:Y:S01]  /*2210*/  LDG.E R0, desc[UR8][R2.64+0xc] ;  /* 0x00000c0802007981 */ /* 0x000ea2000c1e1900 */
[----:B------:R-:W5:Y:S01]  /*2220*/  LDCU UR5, c[0x0][0x3b0] ;  /* 0x00007600ff0577ac */ /* 0x000f620008000800 */
[----:B--2---:R-:W-:-:S04]  /*2230*/  FMUL R5, R0, UR4 ;  /* 0x0000000400057c20 */ /* 0x004fc80008400000 */
[----:B-----5:R-:W-:-:S05]  /*2240*/  FFMA R5, R18, UR5, R5 ;  /* 0x0000000512057c23 */ /* 0x020fca0008000005 */
[----:B------:R-:W-:Y:S01]  /*2250*/  STG.E desc[UR8][R2.64+0xc], R5 ;  /* 0x00000c0502007986 */ /* 0x000fe2000c101908 */
[----:B------:R-:W-:Y:S05]  /*2260*/  EXIT ;  /* 0x000000000000794d */ /* 0x000fea0003800000 */
.L_x_115:
[C---:B------:R-:W-:Y:S01]  /*2270*/  VIADD R0, R20.reuse, 0x1 ;  /* 0x0000000114007836 */ /* 0x040fe20000000000 */
[C---:B------:R-:W-:Y:S02]  /*2280*/  IADD3 R2, PT, PT, R20.reuse, 0x2, RZ ;  /* 0x0000000214027810 */ /* 0x040fe40007ffe0ff */
[----:B------:R-:W-:Y:S02]  /*2290*/  ISETP.GE.AND P0, PT, R20, UR6, PT ;  /* 0x0000000614007c0c */ /* 0x000fe4000bf06270 */
[----:B------:R-:W-:Y:S02]  /*22a0*/  ISETP.GE.AND P1, PT, R0, UR6, PT ;  /* 0x0000000600007c0c */ /* 0x000fe4000bf26270 */
[----:B------:R-:W-:Y:S02]  /*22b0*/  ISETP.GE.AND P2, PT, R2, UR6, PT ;  /* 0x0000000602007c0c */ /* 0x000fe4000bf46270 */
[----:B------:R-:W1:Y:S01]  /*22c0*/  LDC.64 R2, c[0x0][0x390] ;  /* 0x0000e400ff027b82 */ /* 0x000e620000000a00 */
[----:B------:R-:W-:-:S04]  /*22d0*/  IADD3 R20, PT, PT, R20, 0x3, RZ ;  /* 0x0000000314147810 */ /* 0x000fc80007ffe0ff */
[----:B------:R-:W-:-:S03]  /*22e0*/  ISETP.GE.AND P3, PT, R20, UR6, PT ;  /* 0x0000000614007c0c */ /* 0x000fc6000bf66270 */
[----:B------:R-:W2:Y:S08]  /*22f0*/  @!P0 LDC R0, c[0x0][0x3b0] ;  /* 0x0000ec00ff008b82 */ /* 0x000eb00000000800 */
[----:B------:R-:W3:Y:S08]  /*2300*/  @!P1 LDC R5, c[0x0][0x3b0] ;  /* 0x0000ec00ff059b82 */ /* 0x000ef00000000800 */
[----:B------:R-:W5:Y:S01]  /*2310*/  @!P2 LDC R4, c[0x0][0x3b0] ;  /* 0x0000ec00ff04ab82 */ /* 0x000f620000000800 */
[----:B-1----:R-:W-:-:S04]  /*2320*/  IMAD.WIDE.U32 R2, R21, 0x4, R2 ;  /* 0x0000000415027825 */ /* 0x002fc800078e0002 */
[----:B--2---:R-:W-:-:S05]  /*2330*/  @!P0 FMUL R13, R13, R0 ;  /* 0x000000000d0d8220 */ /* 0x004fca0000400000 */
[----:B------:R1:W-:Y:S01]  /*2340*/  @!P0 STG.E desc[UR8][R2.64], R13 ;  /* 0x0000000d02008986 */ /* 0x0003e2000c101908 */
[----:B---3--:R-:W-:-:S05]  /*2350*/  @!P1 FMUL R5, R12, R5 ;  /* 0x000000050c059220 */ /* 0x008fca0000400000 */
[----:B------:R1:W-:Y:S01]  /*2360*/  @!P1 STG.E desc[UR8][R2.64+0x4], R5 ;  /* 0x0000040502009986 */ /* 0x0003e2000c101908 */
[----:B-----5:R-:W-:-:S05]  /*2370*/  @!P2 FMUL R15, R15, R4 ;  /* 0x000000040f0fa220 */ /* 0x020fca0000400000 */
[----:B------:R1:W-:Y:S01]  /*2380*/  @!P2 STG.E desc[UR8][R2.64+0x8], R15 ;  /* 0x0000080f0200a986 */ /* 0x0003e2000c101908 */
[----:B------:R-:W-:Y:S05]  /*2390*/  @P3 EXIT ;  /* 0x000000000000394d */ /* 0x000fea0003800000 */
[----:B------:R-:W1:Y:S02]  /*23a0*/  LDCU UR4, c[0x0][0x3b0] ;  /* 0x00007600ff0477ac */ /* 0x000e640008000800 */
[----:B-1----:R-:W-:-:S05]  /*23b0*/  FMUL R5, R18, UR4 ;  /* 0x0000000412057c20 */ /* 0x002fca0008400000 */
[----:B------:R-:W-:Y:S01]  /*23c0*/  STG.E desc[UR8][R2.64+0xc], R5 ;  /* 0x00000c0502007986 */ /* 0x000fe2000c101908 */
[----:B------:R-:W-:Y:S05]  /*23d0*/  EXIT ;  /* 0x000000000000794d */ /* 0x000fea0003800000 */
.L_x_122:
        /* <DEDUP_REMOVED lines=10> */
.L_x_185:


//--------------------- .text.steel_gemm_gather_a_nax_kernel --------------------------
	.section	.text.steel_gemm_gather_a_nax_kernel,"ax",@progbits
	.align	128
        .global         steel_gemm_gather_a_nax_kernel
        .type           steel_gemm_gather_a_nax_kernel,@function
        .size           steel_gemm_gather_a_nax_kernel,(.L_x_186 - steel_gemm_gather_a_nax_kernel)
        .other          steel_gemm_gather_a_nax_kernel,@"STO_CUDA_ENTRY STV_DEFAULT"
steel_gemm_gather_a_nax_kernel:
.text.steel_gemm_gather_a_nax_kernel:
        /* <DEDUP_REMOVED lines=30> */
[----:B------:R-:W4:Y:S06]  /*01e0*/  LDCU UR7, c[0x0][0x3ac] ;  /* 0x00007580ff0777ac */ /* 0x000f2c0008000800 */
[----:B------:R-:W1:Y:S01]  /*01f0*/  LDC.64 R4, c[0x0][0x380] ;  /* 0x0000e000ff047b82 */ /* 0x000e620000000a00 */
[----:B0-----:R-:W-:-:S06]  /*0200*/  ULEA UR5, UR6, UR5, 0x18 ;  /* 0x0000000506057291 */ /* 0x001fcc000f8ec0ff */
[----:B---34-:R-:W-:-:S07]  /*0210*/  IADD3 R8, PT, PT, R23, UR5, RZ ;  /* 0x0000000517087c10 */ /* 0x018fce000fffe0ff */
.L_x_128:
[----:B------:R-:W-:Y:S01]  /*0220*/  SHF.R.U32.HI R13, RZ, 0x4, R2 ;  /* 0x00000004ff0d7819 */ /* 0x000fe20000011602 */
[----:B------:R-:W-:Y:S01]  /*0230*/  BSSY.RECONVERGENT B2, `(.L_x_126) ;  /* 0x000000e000027945 */ /* 0x000fe20003800200 */
[----:B------:R-:W-:-:S03]  /*0240*/  HFMA2 R12, -RZ, RZ, 0, 0 ;  /* 0x00000000ff0c7431 */ /* 0x000fc600000001ff */
[C---:B0-----:R-:W-:Y:S02]  /*0250*/  VIADD R11, R13.reuse, UR4 ;  /* 0x000000040d0b7c36 */ /* 0x041fe40008000000 */
[----:B------:R-:W-:-:S03]  /*0260*/  IMAD R13, R13, 0x44, R8 ;  /* 0x000000440d0d7824 */ /* 0x000fc600078e0208 */
[----:B------:R-:W-:-:S13]  /*0270*/  ISETP.GE.OR P0, PT, R11, UR7, P1 ;  /* 0x000000070b007c0c */ /* 0x000fda0008f06670 */
[----:B------:R-:W-:Y:S05]  /*0280*/  @P0 BRA `(.L_x_127) ;  /* 0x0000000000200947 */ /* 0x000fea0003800000 */
[----:B--2---:R-:W-:-:S06]  /*0290*/  IMAD.WIDE.U32 R10, R11, 0x4, R6 ;  /* 0x000000040b0a7825 */ /* 0x004fcc00078e0006 */
[----:B------:R-:W2:Y:S02]  /*02a0*/  LDG.E.CONSTANT R10, desc[UR8][R10.64] ;  /* 0x000000080a0a7981 */ /* 0x000ea4000c1e9900 */
[----:B--2---:R-:W-:-:S04]  /*02b0*/  ISETP.GE.AND P0, PT, R10, UR10, PT ;  /* 0x0000000a0a007c0c */ /* 0x004fc8000bf06270 */
[----:B------:R-:W-:-:S13]  /*02c0*/  ISETP.LT.OR P0, PT, R10, RZ, P0 ;  /* 0x000000ff0a00720c */ /* 0x000fda0000701670 */
[----:B------:R-:W-:Y:S05]  /*02d0*/  @P0 BRA `(.L_x_127) ;  /* 0x00000000000c0947 */ /* 0x000fea0003800000 */
[----:B-1----:R-:W-:-:S04]  /*02e0*/  IMAD R11, R10, UR11, R3 ;  /* 0x0000000b0a0b7c24 */ /* 0x002fc8000f8e0203 */
[----:B------:R-:W-:-:S05]  /*02f0*/  IMAD.WIDE.U32 R10, R11, 0x4, R4 ;  /* 0x000000040b0a7825 */ /* 0x000fca00078e0004 */
[----:B------:R0:W5:Y:S02]  /*0300*/  LDG.E.CONSTANT R12, desc[UR8][R10.64] ;  /* 0x000000080a0c7981 */ /* 0x000164000c1e9900 */
.L_x_127:
[----:B-1----:R-:W-:Y:S05]  /*0310*/  BSYNC.RECONVERGENT B2 ;  /* 0x0000000000027941 */ /* 0x002fea0003800200 */
.L_x_126:
[----:B-----5:R3:W-:Y:S01]  /*0320*/  STS [R13], R12 ;  /* 0x0000000c0d007388 */ /* 0x0207e20000000800 */
[C---:B------:R-:W-:Y:S01]  /*0330*/  ISETP.GE.U32.AND P0, PT, R2.reuse, 0x300, PT ;  /* 0x000003000200780c */ /* 0x040fe20003f06070 */
[----:B------:R-:W-:-:S12]  /*0340*/  VIADD R2, R2, 0x100 ;  /* 0x0000010002027836 */ /* 0x000fd80000000000 */
[----:B---3--:R-:W-:Y:S05]  /*0350*/  @!P0 BRA `(.L_x_128) ;  /* 0xfffffffc00b08947 */ /* 0x008fea000383ffff */
[----:B------:R-:W-:Y:S05]  /*0360*/  BSYNC.RECONVERGENT B1 ;  /* 0x0000000000017941 */ /* 0x000fea0003800200 */
.L_x_125:
[----:B------:R-:W1:Y:S01]  /*0370*/  S2UR UR6, SR_CgaCtaId ;  /* 0x00000000000679c3 */ /* 0x000e620000008800 */
[----:B------:R-:W3:Y:S01]  /*0380*/  LDCU UR7, c[0x0][0x3a4] ;  /* 0x00007480ff0777ac */ /* 0x000ee20008000800 */
[----:B--2---:R-:W-:Y:S01]  /*0390*/  LOP3.LUT R7, R0, 0x3f, RZ, 0xc0, !PT ;  /* 0x0000003f00077812 */ /* 0x004fe200078ec0ff */
[----:B------:R-:W-:Y:S01]  /*03a0*/  BSSY.RECONVERGENT B1, `(.L_x_129) ;  /* 0x000001b000017945 */ /* 0x000fe20003800200 */
[----:B------:R-:W-:Y:S02]  /*03b0*/  UMOV UR5, 0x400 ;  /* 0x0000040000057882 */ /* 0x000fe40000000000 */
[----:B------:R-:W-:Y:S01]  /*03c0*/  IADD3 R6, PT, PT, R16, R7, RZ ;  /* 0x0000000710067210 */ /* 0x000fe20007ffe0ff */
[----:B------:R-:W-:Y:S01]  /*03d0*/  UIADD3 UR5, UPT, UPT, UR5, 0x3300, URZ ;  /* 0x0000330005057890 */ /* 0x000fe2000fffe0ff */
[----:B------:R-:W2:Y:S01]  /*03e0*/  LDC.64 R4, c[0x0][0x388] ;  /* 0x0000e200ff047b82 */ /* 0x000ea20000000a00 */
[----:B------:R-:W-:Y:S01]  /*03f0*/  LOP3.LUT R7, R9, 0xfc, RZ, 0xc0, !PT ;  /* 0x000000fc09077812 */ /* 0x000fe200078ec0ff */
[----:B------:R-:W-:Y:S01]  /*0400*/  IMAD.MOV.U32 R9, RZ, RZ, R0 ;  /* 0x000000ffff097224 */ /* 0x000fe200078e0000 */
[----:B------:R-:W4:Y:S01]  /*0410*/  LDCU UR11, c[0x0][0x3a8] ;  /* 0x00007500ff0b77ac */ /* 0x000f220008000800 */
[----:B------:R-:W0:Y:S01]  /*0420*/  LDCU UR10, c[0x0][0x3a4] ;  /* 0x00007480ff0a77ac */ /* 0x000e220008000800 */
[----:B---3--:R-:W-:Y:S01]  /*0430*/  ISETP.GE.AND P0, PT, R6, UR7, PT ;  /* 0x0000000706007c0c */ /* 0x008fe2000bf06270 */
[----:B-1----:R-:W-:-:S06]  /*0440*/  ULEA UR5, UR6, UR5, 0x18 ;  /* 0x0000000506057291 */ /* 0x002fcc000f8ec0ff */
[----:B0---4-:R-:W-:-:S07]  /*0450*/  IADD3 R7, PT, PT, R7, UR5, RZ ;  /* 0x0000000507077c10 */ /* 0x011fce000fffe0ff */
.L_x_132:
[----:B------:R-:W-:Y:S01]  /*0460*/  IMAD.U32 R2, RZ, RZ, UR11 ;  /* 0x0000000bff027e24 */ /* 0x000fe2000f8e00ff */
[----:B0-----:R-:W-:Y:S01]  /*0470*/  SHF.R.U32.HI R11, RZ, 0x6, R9 ;  /* 0x00000006ff0b7819 */ /* 0x001fe20000011609 */
[----:B------:R-:W-:Y:S01]  /*0480*/  BSSY.RECONVERGENT B2, `(.L_x_130) ;  /* 0x0000008000027945 */ /* 0x000fe20003800200 */
[----:B------:R-:W-:Y:S02]  /*0490*/  MOV R10, RZ ;  /* 0x000000ff000a7202 */ /* 0x000fe40000000f00 */
[C---:B------:R-:W-:Y:S01]  /*04a0*/  ISETP.GE.OR P1, PT, R11.reuse, R2, P0 ;  /* 0x000000020b00720c */ /* 0x040fe20000726670 */
[----:B------:R-:W-:-:S12]  /*04b0*/  IMAD R13, R11, 0x104, R7 ;  /* 0x000001040b0d7824 */ /* 0x000fd800078e0207 */
[----:B------:R-:W-:Y:S05]  /*04c0*/  @P1 BRA `(.L_x_131) ;  /* 0x00000000000c1947 */ /* 0x000fea0003800000 */
[----:B------:R-:W-:-:S04]  /*04d0*/  IMAD R11, R11, UR10, R6 ;  /* 0x0000000a0b0b7c24 */ /* 0x000fc8000f8e0206 */
[----:B--2---:R-:W-:-:S06]  /*04e0*/  IMAD.WIDE.U32 R10, R11, 0x4, R4 ;  /* 0x000000040b0a7825 */ /* 0x004fcc00078e0004 */
[----:B------:R0:W5:Y:S02]  /*04f0*/  LDG.E.CONSTANT R10, desc[UR8][R10.64] ;  /* 0x000000080a0a7981 */ /* 0x000164000c1e9900 */
.L_x_131:
[----:B------:R-:W-:Y:S05]  /*0500*/  BSYNC.RECONVERGENT B2 ;  /* 0x0000000000027941 */ /* 0x000fea0003800200 */
.L_x_130:
[----:B-----5:R1:W-:Y:S01]  /*0510*/  STS [R13], R10 ;  /* 0x0000000a0d007388 */ /* 0x0203e20000000800 */
[C---:B------:R-:W-:Y:S02]  /*0520*/  ISETP.GE.U32.AND P1, PT, R9.reuse, 0x300, PT ;  /* 0x000003000900780c */ /* 0x040fe40003f26070 */
[----:B------:R-:W-:-:S11]  /*0530*/  IADD3 R9, PT, PT, R9, 0x100, RZ ;  /* 0x0000010009097810 */ /* 0x000fd60007ffe0ff */
[----:B-1----:R-:W-:Y:S05]  /*0540*/  @!P1 BRA `(.L_x_132) ;  /* 0xfffffffc00c49947 */ /* 0x002fea000383ffff */
[----:B------:R-:W-:Y:S05]  /*0550*/  BSYNC.RECONVERGENT B1 ;  /* 0x0000000000017941 */ /* 0x000fea0003800200 */
.L_x_129:
[----:B------:R-:W-:Y:S01]  /*0560*/  ISETP.GE.AND P0, PT, R2, 0x11, PT ;  /* 0x000000110200780c */ /* 0x000fe20003f06270 */
[----:B------:R-:W1:Y:S01]  /*0570*/  LDCU UR7, c[0x0][0x3a8] ;  /* 0x00007500ff0777ac */ /* 0x000e620008000800 */
[----:B------:R-:W3:Y:S01]  /*0580*/  LDCU UR11, c[0x0][0x3a4] ;  /* 0x00007480ff0b77ac */ /* 0x000ee20008000800 */
[----:B------:R-:W4:Y:S01]  /*0590*/  LDCU UR6, c[0x0][0x3a0] ;  /* 0x00007400ff0677ac */ /* 0x000f220008000800 */
[----:B------:R-:W0:Y:S09]  /*05a0*/  LDCU UR5, c[0x0][0x3ac] ;  /* 0x00007580ff0577ac */ /* 0x000e320008000800 */
[----:B------:R-:W-:Y:S05]  /*05b0*/  @!P0 BRA `(.L_x_133) ;  /* 0x0000000800bc8947 */ /* 0x000fea0003800000 */
[----:B--2---:R-:W2:Y:S01]  /*05c0*/  LDC.64 R4, c[0x0][0x398] ;  /* 0x0000e600ff047b82 */ /* 0x004ea20000000a00 */
[----:B------:R-:W-:Y:S01]  /*05d0*/  LOP3.LUT R9, R3, 0x10, RZ, 0xfc, !PT ;  /* 0x0000001003097812 */ /* 0x000fe200078efcff */
[----:B------:R-:W-:Y:S01]  /*05e0*/  BSSY.RECONVERGENT B1, `(.L_x_134) ;  /* 0x0000019000017945 */ /* 0x000fe20003800200 */
[----:B------:R-:W-:Y:S02]  /*05f0*/  MOV R12, R0 ;  /* 0x00000000000c7202 */ /* 0x000fe40000000f00 */
[----:B------:R-:W-:Y:S01]  /*0600*/  ISETP.GE.AND P1, PT, R9, R2, PT ;  /* 0x000000020900720c */ /* 0x000fe20003f26270 */
[----:B------:R-:W-:Y:S02]  /*0610*/  VIADD R2, R8, 0x1100 ;  /* 0x0000110008027836 */ /* 0x000fe40000000000 */
[----:B0-----:R-:W0:Y:S10]  /*0620*/  LDC.64 R10, c[0x0][0x380] ;  /* 0x0000e000ff0a7b82 */ /* 0x001e340000000a00 */
.L_x_137:
[----:B0-----:R-:W-:Y:S01]  /*0630*/  SHF.R.U32.HI R9, RZ, 0x4, R12 ;  /* 0x00000004ff097819 */ /* 0x001fe2000001160c */
[----:B------:R-:W-:Y:S01]  /*0640*/  BSSY.RECONVERGENT B2, `(.L_x_135) ;  /* 0x000000e000027945 */ /* 0x000fe20003800200 */
[----:B------:R-:W-:Y:S02]  /*0650*/  IMAD.MOV.U32 R13, RZ, RZ, RZ ;  /* 0x000000ffff0d7224 */ /* 0x000fe400078e00ff */
[C---:B------:R-:W-:Y:S01]  /*0660*/  IADD3 R15, PT, PT, R9.reuse, UR4, RZ ;  /* 0x00000004090f7c10 */ /* 0x040fe2000fffe0ff */
[----:B------:R-:W-:-:S03]  /*0670*/  IMAD R14, R9, 0x44, R2 ;  /* 0x00000044090e7824 */ /* 0x000fc600078e0202 */
[----:B------:R-:W-:-:S13]  /*0680*/  ISETP.GE.OR P0, PT, R15, UR5, P1 ;  /* 0x000000050f007c0c */ /* 0x000fda0008f06670 */
[----:B------:R-:W-:Y:S05]  /*0690*/  @P0 BRA `(.L_x_136) ;  /* 0x0000000000200947 */ /* 0x000fea0003800000 */
[----:B--2---:R-:W-:-:S06]  /*06a0*/  IMAD.WIDE.U32 R8, R15, 0x4, R4 ;  /* 0x000000040f087825 */ /* 0x004fcc00078e0004 */
[----:B------:R-:W4:Y:S02]  /*06b0*/  LDG.E.CONSTANT R8, desc[UR8][R8.64] ;  /* 0x0000000808087981 */ /* 0x000f24000c1e9900 */
[----:B----4-:R-:W-:-:S04]  /*06c0*/  ISETP.GE.AND P0, PT, R8, UR6, PT ;  /* 0x0000000608007c0c */ /* 0x010fc8000bf06270 */
[----:B------:R-:W-:-:S13]  /*06d0*/  ISETP.LT.OR P0, PT, R8, RZ, P0 ;  /* 0x000000ff0800720c */ /* 0x000fda0000701670 */
[----:B------:R-:W-:Y:S05]  /*06e0*/  @P0 BRA `(.L_x_136) ;  /* 0x00000000000c0947 */ /* 0x000fea0003800000 */
[----:B-1----:R-:W-:-:S04]  /*06f0*/  IMAD R9, R8, UR7, R3 ;  /* 0x0000000708097c24 */ /* 0x002fc8000f8e0203 */
[----:B0-----:R-:W-:-:S05]  /*0700*/  IMAD.WIDE.U32 R8, R9, 0x4, R10 ;  /* 0x0000000409087825 */ /* 0x001fca00078e000a */
[----:B------:R0:W5:Y:S02]  /*0710*/  LDG.E.CONSTANT R13, desc[UR8][R8.64+0x40] ;  /* 0x00004008080d7981 */ /* 0x000164000c1e9900 */
.L_x_136:
[----:B-1-34-:R-:W-:Y:S05]  /*0720*/  BSYNC.RECONVERGENT B2 ;  /* 0x0000000000027941 */ /* 0x01afea0003800200 */
.L_x_135:
[----:B-----5:R1:W-:Y:S01]  /*0730*/  STS [R14], R13 ;  /* 0x0000000d0e007388 */ /* 0x0203e20000000800 */
[C---:B------:R-:W-:Y:S02]  /*0740*/  ISETP.GE.U32.AND P0, PT, R12.reuse, 0x300, PT ;  /* 0x000003000c00780c */ /* 0x040fe40003f06070 */
[----:B------:R-:W-:-:S11]  /*0750*/  IADD3 R12, PT, PT, R12, 0x100, RZ ;  /* 0x000001000c0c7810 */ /* 0x000fd60007ffe0ff */
[----:B-1----:R-:W-:Y:S05]  /*0760*/  @!P0 BRA `(.L_x_137) ;  /* 0xfffffffc00b08947 */ /* 0x002fea000383ffff */
[----:B------:R-:W-:Y:S05]  /*0770*/  BSYNC.RECONVERGENT B1 ;  /* 0x0000000000017941 */ /* 0x000fea0003800200 */
.L_x_134:
[----:B------:R-:W1:Y:S01]  /*0780*/  LDC R2, c[0x0][0x3a8] ;  /* 0x0000ea00ff027b82 */ /* 0x000e620000000800 */
[----:B------:R-:W3:Y:S01]  /*0790*/  LDCU UR10, c[0x0][0x3a4] ;  /* 0x00007480ff0a77ac */ /* 0x000ee20008000800 */
[----:B------:R-:W-:Y:S01]  /*07a0*/  BSSY.RECONVERGENT B1, `(.L_x_138) ;  /* 0x0000014000017945 */ /* 0x000fe20003800200 */
[----:B------:R-:W-:Y:S01]  /*07b0*/  IADD3 R7, PT, PT, R7, 0x1040, RZ ;  /* 0x0000104007077810 */ /* 0x000fe20007ffe0ff */
[----:B------:R-:W-:-:S04]  /*07c0*/  IMAD.MOV.U32 R3, RZ, RZ, R0 ;  /* 0x000000ffff037224 */ /* 0x000fc800078e0000 */
[----:B--2---:R-:W2:Y:S01]  /*07d0*/  LDC.64 R4, c[0x0][0x388] ;  /* 0x0000e200ff047b82 */ /* 0x004ea20000000a00 */
[----:B---3--:R-:W-:-:S13]  /*07e0*/  ISETP.GE.AND P1, PT, R6, UR10, PT ;  /* 0x0000000a06007c0c */ /* 0x008fda000bf26270 */
.L_x_141:
[----:B0-----:R-:W-:Y:S01]  /*07f0*/  SHF.R.U32.HI R8, RZ, 0x6, R3 ;  /* 0x00000006ff087819 */ /* 0x001fe20000011603 */
[----:B------:R-:W-:Y:S03]  /*0800*/  BSSY.RECONVERGENT B2, `(.L_x_139) ;  /* 0x0000009000027945 */ /* 0x000fe60003800200 */
[C---:B------:R-:W-:Y:S01]  /*0810*/  IADD3 R9, PT, PT, R8.reuse, 0x10, RZ ;  /* 0x0000001008097810 */ /* 0x040fe20007ffe0ff */
[----:B------:R-:W-:Y:S02]  /*0820*/  IMAD R11, R8, 0x104, R7 ;  /* 0x00000104080b7824 */ /* 0x000fe400078e0207 */
[----:B------:R-:W-:Y:S01]  /*0830*/  HFMA2 R8, -RZ, RZ, 0, 0 ;  /* 0x00000000ff087431 */ /* 0x000fe200000001ff */
[----:B-1----:R-:W-:-:S13]  /*0840*/  ISETP.GE.OR P0, PT, R9, R2, P1 ;  /* 0x000000020900720c */ /* 0x002fda0000f06670 */
[----:B------:R-:W-:Y:S05]  /*0850*/  @P0 BRA `(.L_x_140) ;  /* 0x00000000000c0947 */ /* 0x000fea0003800000 */
[----:B------:R-:W-:-:S04]  /*0860*/  IMAD R9, R9, UR11, R6 ;  /* 0x0000000b09097c24 */ /* 0x000fc8000f8e0206 */
[----:B--2---:R-:W-:-:S06]  /*0870*/  IMAD.WIDE.U32 R8, R9, 0x4, R4 ;  /* 0x0000000409087825 */ /* 0x004fcc00078e0004 */
[----:B------:R0:W5:Y:S02]  /*0880*/  LDG.E.CONSTANT R8, desc[UR8][R8.64] ;  /* 0x0000000808087981 */ /* 0x000164000c1e9900 */
.L_x_140:
[----:B------:R-:W-:Y:S05]  /*0890*/  BSYNC.RECONVERGENT B2 ;  /* 0x0000000000027941 */ /* 0x000fea0003800200 */
.L_x_139:
[----:B-----5:R3:W-:Y:S01]  /*08a0*/  STS [R11], R8 ;  /* 0x000000080b007388 */ /* 0x0207e20000000800 */
[C---:B------:R-:W-:Y:S01]  /*08b0*/  ISETP.GE.U32.AND P0, PT, R3.reuse, 0x300, PT ;  /* 0x000003000300780c */ /* 0x040fe20003f06070 */
[----:B------:R-:W-:-:S12]  /*08c0*/  VIADD R3, R3, 0x100 ;  /* 0x0000010003037836 */ /* 0x000fd80000000000 */
[----:B---3--:R-:W-:Y:S05]  /*08d0*/  @!P0 BRA `(.L_x_141) ;  /* 0xfffffffc00c48947 */ /* 0x008fea000383ffff */
[----:B------:R-:W-:Y:S05]  /*08e0*/  BSYNC.RECONVERGENT B1 ;  /* 0x0000000000017941 */ /* 0x000fea0003800200 */
.L_x_138:
[----:B------:R-:W-:Y:S05]  /*08f0*/  BRA `(.L_x_133) ;  /* 0x0000000400ec7947 */ /* 0x000fea0003800000 */
.L_x_124:
[----:B------:R-:W0:Y:S01]  /*0900*/  S2UR UR6, SR_CgaCtaId ;  /* 0x00000000000679c3 */ /* 0x000e220000008800 */
[----:B------:R-:W1:Y:S01]  /*0910*/  LDCU UR7, c[0x0][0x3a0] ;  /* 0x00007400ff0777ac */ /* 0x000e620008000800 */
[----:B------:R-:W-:Y:S01]  /*0920*/  LOP3.LUT R3, R0, 0xf, RZ, 0xc0, !PT ;  /* 0x0000000f00037812 */ /* 0x000fe200078ec0ff */
[----:B------:R-:W-:Y:S01]  /*0930*/  BSSY.RECONVERGENT B1, `(.L_x_142) ;  /* 0x000001f000017945 */ /* 0x000fe20003800200 */
[----:B------:R-:W-:Y:S02]  /*0940*/  UMOV UR5, 0x400 ;  /* 0x0000040000057882 */ /* 0x000fe40000000000 */
[C---:B------:R-:W-:Y:S01]  /*0950*/  ISETP.GE.U32.AND P1, PT, R3.reuse, R2, PT ;  /* 0x000000020300720c */ /* 0x040fe20003f26070 */
[----:B------:R-:W2:Y:S01]  /*0960*/  LDCU UR11, c[0x0][0x3a0] ;  /* 0x00007400ff0b77ac */ /* 0x000ea20008000800 */
[----:B------:R-:W3:Y:S01]  /*0970*/  LDC.64 R6, c[0x0][0x398] ;  /* 0x0000e600ff067b82 */ /* 0x000ee20000000a00 */
[----:B------:R-:W-:Y:S01]  /*0980*/  MOV R2, R0 ;  /* 0x0000000000027202 */ /* 0x000fe20000000f00 */
[----:B------:R-:W4:Y:S06]  /*0990*/  LDCU UR10, c[0x0][0x3ac] ;  /* 0x00007580ff0a77ac */ /* 0x000f2c0008000800 */
[----:B------:R-:W2:Y:S01]  /*09a0*/  LDC.64 R4, c[0x0][0x380] ;  /* 0x0000e000ff047b82 */ /* 0x000ea20000000a00 */
[----:B-1----:R-:W-:Y:S01]  /*09b0*/  IMAD R8, R3, UR7, RZ ;  /* 0x0000000703087c24 */ /* 0x002fe2000f8e02ff */
[----:B0-----:R-:W-:-:S06]  /*09c0*/  ULEA UR5, UR6, UR5, 0x18 ;  /* 0x0000000506057291 */ /* 0x001fcc000f8ec0ff */
[----:B----4-:R-:W-:-:S07]  /*09d0*/  IADD3 R9, PT, PT, R23, UR5, RZ ;  /* 0x0000000517097c10 */ /* 0x010fce000fffe0ff */
.L_x_145:
[----:B0-----:R-:W-:Y:S01]  /*09e0*/  SHF.R.U32.HI R10, RZ, 0x4, R2 ;  /* 0x00000004ff0a7819 */ /* 0x001fe20000011602 */
[----:B------:R-:W-:Y:S01]  /*09f0*/  BSSY.RECONVERGENT B2, `(.L_x_143) ;  /* 0x000000e000027945 */ /* 0x000fe20003800200 */
[----:B------:R-:W-:-:S03]  /*0a00*/  HFMA2 R12, -RZ, RZ, 0, 0 ;  /* 0x00000000ff0c7431 */ /* 0x000fc600000001ff */
[C---:B------:R-:W-:Y:S02]  /*0a10*/  VIADD R11, R10.reuse, UR4 ;  /* 0x000000040a0b7c36 */ /* 0x040fe40008000000 */
[----:B------:R-:W-:-:S03]  /*0a20*/  IMAD R13, R10, 0x44, R9 ;  /* 0x000000440a0d7824 */ /* 0x000fc600078e0209 */
[----:B------:R-:W-:-:S13]  /*0a30*/  ISETP.GE.OR P0, PT, R11, UR10, P1 ;  /* 0x0000000a0b007c0c */ /* 0x000fda0008f06670 */
[----:B------:R-:W-:Y:S05]  /*0a40*/  @P0 BRA `(.L_x_144) ;  /* 0x0000000000200947 */ /* 0x000fea0003800000 */
[----:B---3--:R-:W-:-:S06]  /*0a50*/  IMAD.WIDE.U32 R10, R11, 0x4, R6 ;  /* 0x000000040b0a7825 */ /* 0x008fcc00078e0006 */
[----:B------:R-:W2:Y:S02]  /*0a60*/  LDG.E.CONSTANT R11, desc[UR8][R10.64] ;  /* 0x000000080a0b7981 */ /* 0x000ea4000c1e9900 */
[----:B--2---:R-:W-:-:S04]  /*0a70*/  ISETP.GE.AND P0, PT, R11, UR11, PT ;  /* 0x0000000b0b007c0c */ /* 0x004fc8000bf06270 */
[----:B------:R-:W-:-:S13]  /*0a80*/  ISETP.LT.OR P0, PT, R11, RZ, P0 ;  /* 0x000000ff0b00720c */ /* 0x000fda0000701670 */
[----:B------:R-:W-:Y:S05]  /*0a90*/  @P0 BRA `(.L_x_144) ;  /* 0x00000000000c0947 */ /* 0x000fea0003800000 */
[----:B------:R-:W-:-:S05]  /*0aa0*/  IADD3 R11, PT, PT, R8, R11, RZ ;  /* 0x0000000b080b7210 */ /* 0x000fca0007ffe0ff */
[----:B------:R-:W-:-:S05]  /*0ab0*/  IMAD.WIDE R10, R11, 0x4, R4 ;  /* 0x000000040b0a7825 */ /* 0x000fca00078e0204 */
[----:B------:R0:W5:Y:S02]  /*0ac0*/  LDG.E.CONSTANT R12, desc[UR8][R10.64] ;  /* 0x000000080a0c7981 */ /* 0x000164000c1e9900 */
.L_x_144:
[----:B--2---:R-:W-:Y:S05]  /*0ad0*/  BSYNC.RECONVERGENT B2 ;  /* 0x0000000000027941 */ /* 0x004fea0003800200 */
.L_x_143:
[----:B-----5:R1:W-:Y:S01]  /*0ae0*/  STS [R13], R12 ;  /* 0x0000000c0d007388 */ /* 0x0203e20000000800 */
[C---:B------:R-:W-:Y:S01]  /*0af0*/  ISETP.GE.U32.AND P0, PT, R2.reuse, 0x300, PT ;  /* 0x000003000200780c */ /* 0x040fe20003f06070 */
[----:B------:R-:W-:-:S12]  /*0b00*/  VIADD R2, R2, 0x100 ;  /* 0x0000010002027836 */ /* 0x000fd80000000000 */
[----:B-1----:R-:W-:Y:S05]  /*0b10*/  @!P0 BRA `(.L_x_145) ;  /* 0xfffffffc00b08947 */ /* 0x002fea000383ffff */
[----:B------:R-:W-:Y:S05]  /*0b20*/  BSYNC.RECONVERGENT B1 ;  /* 0x0000000000017941 */ /* 0x000fea0003800200 */
.L_x_142:
[----:B------:R-:W1:Y:S01]  /*0b30*/  S2UR UR6, SR_CgaCtaId ;  /* 0x00000000000679c3 */ /* 0x000e620000008800 */
[----:B------:R-:W2:Y:S01]  /*0b40*/  LDCU UR7, c[0x0][0x3a4] ;  /* 0x00007480ff0777ac */ /* 0x000ea20008000800 */
[C---:B---3--:R-:W-:Y:S01]  /*0b50*/  LOP3.LUT R7, R0.reuse, 0x3f, RZ, 0xc0, !PT ;  /* 0x0000003f00077812 */ /* 0x048fe200078ec0ff */
[----:B------:R-:W-:Y:S01]  /*0b60*/  BSSY.RECONVERGENT B1, `(.L_x_146) ;  /* 0x000001c000017945 */ /* 0x000fe20003800200 */
[----:B------:R-:W-:Y:S01]  /*0b70*/  SHF.L.U32 R2, R0, 0x2, RZ ;  /* 0x0000000200027819 */ /* 0x000fe200000006ff */
[----:B------:R-:W-:Y:S01]  /*0b80*/  UMOV UR5, 0x400 ;  /* 0x0000040000057882 */ /* 0x000fe20000000000 */
[----:B0-----:R-:W-:Y:S01]  /*0b90*/  IADD3 R10, PT, PT, R16, R7, RZ ;  /* 0x00000007100a7210 */ /* 0x001fe20007ffe0ff */
[----:B------:R-:W-:Y:S01]  /*0ba0*/  UIADD3 UR5, UPT, UPT, UR5, 0x3300, URZ ;  /* 0x0000330005057890 */ /* 0x000fe2000fffe0ff */
[----:B------:R-:W0:Y:S01]  /*0bb0*/  LDC.64 R4, c[0x0][0x388] ;  /* 0x0000e200ff047b82 */ /* 0x000e220000000a00 */
[----:B------:R-:W-:Y:S01]  /*0bc0*/  LOP3.LUT R2, R2, 0xfc, RZ, 0xc0, !PT ;  /* 0x000000fc02027812 */ /* 0x000fe200078ec0ff */
[----:B------:R-:W-:Y:S01]  /*0bd0*/  IMAD.MOV.U32 R12, RZ, RZ, R0 ;  /* 0x000000ffff0c7224 */ /* 0x000fe200078e0000 */
[----:B------:R-:W3:Y:S01]  /*0be0*/  LDCU UR11, c[0x0][0x3a8] ;  /* 0x00007500ff0b77ac */ /* 0x000ee20008000800 */
[----:B------:R-:W4:Y:S01]  /*0bf0*/  LDCU UR10, c[0x0][0x3a4] ;  /* 0x00007480ff0a77ac */ /* 0x000f220008000800 */
[----:B--2---:R-:W-:Y:S01]  /*0c00*/  ISETP.GE.AND P1, PT, R10, UR7, PT ;  /* 0x000000070a007c0c */ /* 0x004fe2000bf26270 */
[----:B-1----:R-:W-:-:S06]  /*0c10*/  ULEA UR5, UR6, UR5, 0x18 ;  /* 0x0000000506057291 */ /* 0x002fcc000f8ec0ff */
[----:B---34-:R-:W-:-:S07]  /*0c20*/  IADD3 R11, PT, PT, R2, UR5, RZ ;  /* 0x00000005020b7c10 */ /* 0x018fce000fffe0ff */
.L_x_149:
[----:B-1----:R-:W-:Y:S01]  /*0c30*/  SHF.R.U32.HI R7, RZ, 0x6, R12 ;  /* 0x00000006ff077819 */ /* 0x002fe2000001160c */
[----:B------:R-:W-:Y:S01]  /*0c40*/  BSSY.RECONVERGENT B2, `(.L_x_147) ;  /* 0x0000009000027945 */ /* 0x000fe20003800200 */
[----:B------:R-:W-:Y:S01]  /*0c50*/  MOV R2, UR11 ;  /* 0x0000000b00027c02 */ /* 0x000fe20008000f00 */
[----:B------:R-:W-:Y:S02]  /*0c60*/  IMAD.MOV.U32 R6, RZ, RZ, RZ ;  /* 0x000000ffff067224 */ /* 0x000fe400078e00ff */
[C---:B------:R-:W-:Y:S01]  /*0c70*/  IMAD R13, R7.reuse, 0x104, R11 ;  /* 0x00000104070d7824 */ /* 0x040fe200078e020b */
[----:B------:R-:W-:-:S13]  /*0c80*/  ISETP.GE.OR P0, PT, R7, R2, P1 ;  /* 0x000000020700720c */ /* 0x000fda0000f06670 */
[----:B------:R-:W-:Y:S05]  /*0c90*/  @P0 BRA `(.L_x_148) ;  /* 0x00000000000c0947 */ /* 0x000fea0003800000 */
[----:B------:R-:W-:-:S04]  /*0ca0*/  IMAD R7, R7, UR10, R10 ;  /* 0x0000000a07077c24 */ /* 0x000fc8000f8e020a */
[----:B0-----:R-:W-:-:S06]  /*0cb0*/  IMAD.WIDE.U32 R6, R7, 0x4, R4 ;  /* 0x0000000407067825 */ /* 0x001fcc00078e0004 */
[----:B------:R1:W5:Y:S02]  /*0cc0*/  LDG.E.CONSTANT R6, desc[UR8][R6.64] ;  /* 0x0000000806067981 */ /* 0x000364000c1e9900 */
.L_x_148:
[----:B------:R-:W-:Y:S05]  /*0cd0*/  BSYNC.RECONVERGENT B2 ;  /* 0x0000000000027941 */ /* 0x000fea0003800200 */
.L_x_147:
[----:B-----5:R2:W-:Y:S01]  /*0ce0*/  STS [R13], R6 ;  /* 0x000000060d007388 */ /* 0x0205e20000000800 */
[C---:B------:R-:W-:Y:S02]  /*0cf0*/  ISETP.GE.U32.AND P0, PT, R12.reuse, 0x300, PT ;  /* 0x000003000c00780c */ /* 0x040fe40003f06070 */
[----:B------:R-:W-:-:S11]  /*0d00*/  IADD3 R12, PT, PT, R12, 0x100, RZ ;  /* 0x000001000c0c7810 */ /* 0x000fd60007ffe0ff */
[----:B--2---:R-:W-:Y:S05]  /*0d10*/  @!P0 BRA `(.L_x_149) ;  /* 0xfffffffc00c48947 */ /* 0x004fea000383ffff */
[----:B------:R-:W-:Y:S05]  /*0d20*/  BSYNC.RECONVERGENT B1 ;  /* 0x0000000000017941 */ /* 0x000fea0003800200 */
.L_x_146:
[----:B------:R-:W-:Y:S01]  /*0d30*/  ISETP.GE.AND P0, PT, R2, 0x11, PT ;  /* 0x000000110200780c */ /* 0x000fe20003f06270 */
[----:B------:R-:W2:Y:S01]  /*0d40*/  LDCU UR10, c[0x0][0x3a4] ;  /* 0x00007480ff0a77ac */ /* 0x000ea20008000800 */
[----:B------:R-:W3:Y:S01]  /*0d50*/  LDCU UR6, c[0x0][0x3a0] ;  /* 0x00007400ff0677ac */ /* 0x000ee20008000800 */
[----:B------:R-:W4:Y:S10]  /*0d60*/  LDCU UR5, c[0x0][0x3ac] ;  /* 0x00007580ff0577ac */ /* 0x000f340008000800 */
[----:B------:R-:W-:Y:S05]  /*0d70*/  @!P0 BRA `(.L_x_133) ;  /* 0x0000000000cc8947 */ /* 0x000fea0003800000 */
[----:B------:R-:W5:Y:S01]  /*0d80*/  LDC R13, c[0x0][0x3a0] ;  /* 0x0000e800ff0d7b82 */ /* 0x000f620000000800 */
[----:B------:R-:W-:Y:S01]  /*0d90*/  LOP3.LUT R3, R3, 0x10, RZ, 0xfc, !PT ;  /* 0x0000001003037812 */ /* 0x000fe200078efcff */
[----:B------:R-:W-:Y:S01]  /*0da0*/  BSSY.RECONVERGENT B1, `(.L_x_150) ;  /* 0x000001b000017945 */ /* 0x000fe20003800200 */
[----:B------:R-:W-:Y:S01]  /*0db0*/  VIADD R14, R9, 0x1100 ;  /* 0x00001100090e7836 */ /* 0x000fe20000000000 */
[----:B------:R-:W-:Y:S02]  /*0dc0*/  MOV R9, R0 ;  /* 0x0000000000097202 */ /* 0x000fe40000000f00 */
[----:B------:R-:W-:Y:S02]  /*0dd0*/  ISETP.GE.AND P1, PT, R3, R2, PT ;  /* 0x000000020300720c */ /* 0x000fe40003f26270 */
[----:B0-----:R-:W0:Y:S08]  /*0de0*/  LDC.64 R4, c[0x0][0x398] ;  /* 0x0000e600ff047b82 */ /* 0x001e300000000a00 */
[----:B-1----:R-:W1:Y:S01]  /*0df0*/  LDC.64 R6, c[0x0][0x380] ;  /* 0x0000e000ff067b82 */ /* 0x002e620000000a00 */
[----:B-----5:R-:W-:-:S07]  /*0e00*/  LEA R8, R13, R8, 0x4 ;  /* 0x000000080d087211 */ /* 0x020fce00078e20ff */
.L_x_153:
[----:B------:R-:W-:Y:S01]  /*0e10*/  SHF.R.U32.HI R13, RZ, 0x4, R9 ;  /* 0x00000004ff0d7819 */ /* 0x000fe20000011609 */
[----:B------:R-:W-:Y:S01]  /*0e20*/  BSSY.RECONVERGENT B2, `(.L_x_151) ;  /* 0x000000e000027945 */ /* 0x000fe20003800200 */
[----:B------:R-:W-:Y:S02]  /*0e30*/  IMAD.MOV.U32 R12, RZ, RZ, RZ ;  /* 0x000000ffff0c7224 */ /* 0x000fe400078e00ff */
[C---:B----4-:R-:W-:Y:S01]  /*0e40*/  IADD3 R3, PT, PT, R13.reuse, UR4, RZ ;  /* 0x000000040d037c10 */ /* 0x050fe2000fffe0ff */
[----:B------:R-:W-:-:S03]  /*0e50*/  IMAD R13, R13, 0x44, R14 ;  /* 0x000000440d0d7824 */ /* 0x000fc600078e020e */
[----:B----4-:R-:W-:-:S13]  /*0e60*/  ISETP.GE.OR P0, PT, R3, UR5, P1 ;  /* 0x0000000503007c0c */ /* 0x010fda0008f06670 */
[----:B------:R-:W-:Y:S05]  /*0e70*/  @P0 BRA `(.L_x_152) ;  /* 0x0000000000200947 */ /* 0x000fea0003800000 */
[----:B0-----:R-:W-:-:S06]  /*0e80*/  IMAD.WIDE.U32 R2, R3, 0x4, R4 ;  /* 0x0000000403027825 */ /* 0x001fcc00078e0004 */
[----:B------:R-:W3:Y:S02]  /*0e90*/  LDG.E.CONSTANT R3, desc[UR8][R2.64] ;  /* 0x0000000802037981 */ /* 0x000ee4000c1e9900 */
[----:B---3--:R-:W-:-:S04]  /*0ea0*/  ISETP.GE.AND P0, PT, R3, UR6, PT ;  /* 0x0000000603007c0c */ /* 0x008fc8000bf06270 */
[----:B------:R-:W-:-:S13]  /*0eb0*/  ISETP.LT.OR P0, PT, R3, RZ, P0 ;  /* 0x000000ff0300720c */ /* 0x000fda0000701670 */
[----:B------:R-:W-:Y:S05]  /*0ec0*/  @P0 BRA `(.L_x_152) ;  /* 0x00000000000c0947 */ /* 0x000fea0003800000 */
[----:B------:R-:W-:-:S05]  /*0ed0*/  IADD3 R3, PT, PT, R8, R3, RZ ;  /* 0x0000000308037210 */ /* 0x000fca0007ffe0ff */
[----:B-1----:R-:W-:-:S05]  /*0ee0*/  IMAD.WIDE R2, R3, 0x4, R6 ;  /* 0x0000000403027825 */ /* 0x002fca00078e0206 */
[----:B------:R4:W5:Y:S02]  /*0ef0*/  LDG.E.CONSTANT R12, desc[UR8][R2.64] ;  /* 0x00000008020c7981 */ /* 0x000964000c1e9900 */
.L_x_152:
[----:B--23--:R-:W-:Y:S05]  /*0f00*/  BSYNC.RECONVERGENT B2 ;  /* 0x0000000000027941 */ /* 0x00cfea0003800200 */
.L_x_151:
[----:B-----5:R2:W-:Y:S01]  /*0f10*/  STS [R13], R12 ;  /* 0x0000000c0d007388 */ /* 0x0205e20000000800 */
[C---:B------:R-:W-:Y:S02]  /*0f20*/  ISETP.GE.U32.AND P0, PT, R9.reuse, 0x300, PT ;  /* 0x000003000900780c */ /* 0x040fe40003f06070 */
[----:B------:R-:W-:-:S11]  /*0f30*/  IADD3 R9, PT, PT, R9, 0x100, RZ ;  /* 0x0000010009097810 */ /* 0x000fd60007ffe0ff */
[----:B--2---:R-:W-:Y:S05]  /*0f40*/  @!P0 BRA `(.L_x_153) ;  /* 0xfffffffc00b08947 */ /* 0x004fea000383ffff */
[----:B------:R-:W-:Y:S05]  /*0f50*/  BSYNC.RECONVERGENT B1 ;  /* 0x0000000000017941 */ /* 0x000fea0003800200 */
.L_x_150:
[----:B----4-:R-:W2:Y:S01]  /*0f60*/  LDC R2, c[0x0][0x3a8] ;  /* 0x0000ea00ff027b82 */ /* 0x010ea20000000800 */
[----:B------:R-:W3:Y:S01]  /*0f70*/  LDCU UR7, c[0x0][0x3a4] ;  /* 0x00007480ff0777ac */ /* 0x000ee20008000800 */
[----:B------:R-:W-:Y:S01]  /*0f80*/  VIADD R8, R11, 0x1040 ;  /* 0x000010400b087836 */ /* 0x000fe20000000000 */
[----:B------:R-:W-:-:S05]  /*0f90*/  MOV R3, R0 ;  /* 0x0000000000037202 */ /* 0x000fca0000000f00 */
[----:B0-----:R-:W0:Y:S01]  /*0fa0*/  LDC.64 R4, c[0x0][0x388] ;  /* 0x0000e200ff047b82 */ /* 0x001e220000000a00 */
[----:B---3--:R-:W-:-:S13]  /*0fb0*/  ISETP.GE.AND P1, PT, R10, UR7, PT ;  /* 0x000000070a007c0c */ /* 0x008fda000bf26270 */
.L_x_156:
[----:B------:R-:W-:Y:S01]  /*0fc0*/  SHF.R.U32.HI R9, RZ, 0x6, R3 ;  /* 0x00000006ff097819 */ /* 0x000fe20000011603 */
[----:B------:R-:W-:Y:S01]  /*0fd0*/  BSSY.RECONVERGENT B1, `(.L_x_154) ;  /* 0x0000009000017945 */ /* 0x000fe20003800200 */
[----:B-1----:R-:W-:Y:S02]  /*0fe0*/  IMAD.MOV.U32 R6, RZ, RZ, RZ ;  /* 0x000000ffff067224 */ /* 0x002fe400078e00ff */
[C---:B------:R-:W-:Y:S01]  /*0ff0*/  IADD3 R7, PT, PT, R9.reuse, 0x10, RZ ;  /* 0x0000001009077810 */ /* 0x040fe20007ffe0ff */
[----:B------:R-:W-:-:S03]  /*1000*/  IMAD R9, R9, 0x104, R8 ;  /* 0x0000010409097824 */ /* 0x000fc600078e0208 */
[----:B--2---:R-:W-:-:S13]  /*1010*/  ISETP.GE.OR P0, PT, R7, R2, P1 ;  /* 0x000000020700720c */ /* 0x004fda0000f06670 */
[----:B------:R-:W-:Y:S05]  /*1020*/  @P0 BRA `(.L_x_155) ;  /* 0x00000000000c0947 */ /* 0x000fea0003800000 */
[----:B------:R-:W-:-:S04]  /*1030*/  IMAD R7, R7, UR10, R10 ;  /* 0x0000000a07077c24 */ /* 0x000fc8000f8e020a */
[----:B0-----:R-:W-:-:S06]  /*1040*/  IMAD.WIDE.U32 R6, R7, 0x4, R4 ;  /* 0x0000000407067825 */ /* 0x001fcc00078e0004 */
[----:B------:R1:W5:Y:S02]  /*1050*/  LDG.E.CONSTANT R6, desc[UR8][R6.64] ;  /* 0x0000000806067981 */ /* 0x000364000c1e9900 */
.L_x_155:
[----:B------:R-:W-:Y:S05]  /*1060*/  BSYNC.RECONVERGENT B1 ;  /* 0x0000000000017941 */ /* 0x000fea0003800200 */
.L_x_154:
[----:B-----5:R2:W-:Y:S01]  /*1070*/  STS [R9], R6 ;  /* 0x0000000609007388 */ /* 0x0205e20000000800 */
[C---:B------:R-:W-:Y:S02]  /*1080*/  ISETP.GE.U32.AND P0, PT, R3.reuse, 0x300, PT ;  /* 0x000003000300780c */ /* 0x040fe40003f06070 */
[----:B------:R-:W-:-:S11]  /*1090*/  IADD3 R3, PT, PT, R3, 0x100, RZ ;  /* 0x0000010003037810 */ /* 0x000fd60007ffe0ff */
[----:B--2---:R-:W-:Y:S05]  /*10a0*/  @!P0 BRA `(.L_x_156) ;  /* 0xfffffffc00c48947 */ /* 0x004fea000383ffff */
.L_x_133:
[----:B01234-:R-:W-:Y:S05]  /*10b0*/  BSYNC.RECONVERGENT B0 ;  /* 0x0000000000007941 */ /* 0x01ffea0003800200 */
.L_x_123:
[C---:B------:R-:W-:Y:S01]  /*10c0*/  ISETP.GE.AND P0, PT, R2.reuse, 0x1, PT ;  /* 0x000000010200780c */ /* 0x040fe20003f06270 */
[----:B------:R-:W0:Y:S01]  /*10d0*/  LDCU UR13, c[0x0][0x3a8] ;  /* 0x00007500ff0d77ac */ /* 0x000e220008000800 */
[----:B------:R-:W-:Y:S01]  /*10e0*/  IADD3 R3, PT, PT, R2, 0xf, RZ ;  /* 0x0000000f02037810 */ /* 0x000fe20007ffe0ff */
[----:B------:R-:W-:Y:S01]  /*10f0*/  BSSY.RECONVERGENT B2, `(.L_x_157) ;  /* 0x0000100000027945 */ /* 0x000fe20003800200 */
[----:B------:R-:W-:Y:S01]  /*1100*/  CS2R R24, SRZ ;  /* 0x0000000000187805 */ /* 0x000fe2000001ff00 */
[----:B------:R-:W1:Y:S01]  /*1110*/  LDCU UR14, c[0x0][0x3a4] ;  /* 0x00007480ff0e77ac */ /* 0x000e620008000800 */
[----:B------:R-:W-:Y:S02]  /*1120*/  SHF.R.S32.HI R4, RZ, 0x1f, R3 ;  /* 0x0000001fff047819 */ /* 0x000fe40000011403 */
[----:B------:R-:W-:Y:S01]  /*1130*/  CS2R R14, SRZ ;  /* 0x00000000000e7805 */ /* 0x000fe2000001ff00 */
[----:B------:R-:W2:Y:S01]  /*1140*/  LDCU UR12, c[0x0][0x3a0] ;  /* 0x00007400ff0c77ac */ /* 0x000ea20008000800 */
[----:B------:R-:W-:Y:S01]  /*1150*/  LEA.HI R2, R4, R3, RZ, 0x4 ;  /* 0x0000000304027211 */ /* 0x000fe200078f20ff */
[----:B------:R-:W3:Y:S01]  /*1160*/  LDCU UR11, c[0x0][0x3ac] ;  /* 0x00007580ff0b77ac */ /* 0x000ee20008000800 */
[----:B------:R-:W4:Y:S01]  /*1170*/  LDCU UR10, c[0x0][0x3ac] ;  /* 0x00007580ff0a77ac */ /* 0x000f220008000800 */
[----:B------:R-:W-:Y:S06]  /*1180*/  BAR.SYNC.DEFER_BLOCKING 0x0 ;  /* 0x0000000000007b1d */ /* 0x000fec0000010000 */
[----:B0-----:R-:W-:Y:S05]  /*1190*/  @!P0 BRA `(.L_x_158) ;  /* 0x0000000c00d48947 */ /* 0x001fea0003800000 */
[C---:B------:R-:W-:Y:S01]  /*11a0*/  LOP3.LUT R5, R0.reuse, 0x3f, RZ, 0xc0, !PT ;  /* 0x0000003f00057812 */ /* 0x040fe200078ec0ff */
[----:B------:R-:W-:Y:S01]  /*11b0*/  HFMA2 R19, -RZ, RZ, 0, 0 ;  /* 0x00000000ff137431 */ /* 0x000fe200000001ff */
[----:B------:R-:W-:Y:S02]  /*11c0*/  SHF.R.S32.HI R2, RZ, 0x4, R2 ;  /* 0x00000004ff027819 */ /* 0x000fe40000011402 */
[----:B------:R-:W-:Y:S01]  /*11d0*/  LOP3.LUT R3, R0, 0xf, RZ, 0xc0, !PT ;  /* 0x0000000f00037812 */ /* 0x000fe200078ec0ff */
[----:B------:R-:W-:Y:S01]  /*11e0*/  IMAD.IADD R16, R16, 0x1, R5 ;  /* 0x0000000110107824 */ /* 0x000fe200078e0205 */
[----:B------:R-:W-:Y:S02]  /*11f0*/  MOV R24, RZ ;  /* 0x000000ff00187202 */ /* 0x000fe40000000f00 */
[----:B------:R-:W-:-:S07]  /*1200*/  VIMNMX R20, PT, PT, R2, 0x1, !PT ;  /* 0x0000000102147848 */ /* 0x000fce0007fe0100 */
.L_x_174:
[----:B------:R-:W-:Y:S01]  /*1210*/  VIADD R8, R19, 0x2 ;  /* 0x0000000213087836 */ /* 0x000fe20000000000 */
[----:B------:R-:W-:Y:S04]  /*1220*/  BSSY.RECONVERGENT B1, `(.L_x_159) ;  /* 0x000006f000017945 */ /* 0x000fe80003800200 */
[----:B------:R-:W-:-:S13]  /*1230*/  ISETP.GE.AND P0, PT, R8, R2, PT ;  /* 0x000000020800720c */ /* 0x000fda0003f06270 */
[----:B------:R-:W-:Y:S05]  /*1240*/  @P0 BRA `(.L_x_160) ;  /* 0x0000000400b00947 */ /* 0x000fea0003800000 */
[----:B------:R-:W0:Y:S01]  /*1250*/  LDCU.U8 UR5, c[0x0][0x3b8] ;  /* 0x00007700ff0577ac */ /* 0x000e220008000000 */
[----:B------:R-:W-:Y:S01]  /*1260*/  IMAD.HI.U32 R4, R8, -0x55555555, RZ ;  /* 0xaaaaaaab08047827 */ /* 0x000fe200078e00ff */
[----:B------:R-:W-:Y:S04]  /*1270*/  BSSY.RECONVERGENT B0, `(.L_x_161) ;  /* 0x000004d000007945 */ /* 0x000fe80003800200 */
[----:B------:R-:W-:-:S05]  /*1280*/  SHF.R.U32.HI R5, RZ, 0x1, R4 ;  /* 0x00000001ff057819 */ /* 0x000fca0000011604 */
[----:B------:R-:W-:Y:S01]  /*1290*/  IMAD R9, R5, -0x3, R8 ;  /* 0xfffffffd05097824 */ /* 0x000fe200078e0208 */
[----:B0-----:R-:W-:-:S04]  /*12a0*/  UPRMT UR5, UR5, 0x8880, URZ ;  /* 0x0000888005057896 */ /* 0x001fc800080000ff */
[----:B------:R-:W-:-:S09]  /*12b0*/  UISETP.NE.AND UP0, UPT, UR5, URZ, UPT ;  /* 0x000000ff0500728c */ /* 0x000fd2000bf05270 */
[----:B------:R-:W-:Y:S05]  /*12c0*/  BRA.U !UP0, `(.L_x_162) ;  /* 0x00000001089c7547 */ /* 0x000fea000b800000 */
[----:B------:R-:W0:Y:S01]  /*12d0*/  S2UR UR6, SR_CgaCtaId ;  /* 0x00000000000679c3 */ /* 0x000e220000008800 */
[----:B------:R-:W5:Y:S01]  /*12e0*/  LDCU UR7, c[0x0][0x3a8] ;  /* 0x00007500ff0777ac */ /* 0x000f620008000800 */
[----:B------:R-:W-:Y:S01]  /*12f0*/  SHF.R.U32.HI R10, RZ, 0x4, R0 ;  /* 0x00000004ff0a7819 */ /* 0x000fe20000011600 */
[----:B------:R-:W-:Y:S01]  /*1300*/  IMAD R4, R5, 0x3300, RZ ;  /* 0x0000330005047824 */ /* 0x000fe200078e02ff */
[----:B------:R-:W-:Y:S01]  /*1310*/  LEA R6, R8, R3, 0x4 ;  /* 0x0000000308067211 */ /* 0x000fe200078e20ff */
[----:B------:R-:W-:Y:S01]  /*1320*/  UMOV UR5, 0x400 ;  /* 0x0000040000057882 */ /* 0x000fe20000000000 */
[----:B------:R-:W-:Y:S01]  /*1330*/  BSSY.RECONVERGENT B3, `(.L_x_163) ;  /* 0x000001f000037945 */ /* 0x000fe20003800200 */
[----:B------:R-:W-:Y:S01]  /*1340*/  IMAD R5, R10, 0x11, R3 ;  /* 0x000000110a057824 */ /* 0x000fe200078e0203 */
[----:B------:R-:W-:Y:S01]  /*1350*/  MOV R7, R22 ;  /* 0x0000001600077202 */ /* 0x000fe20000000f00 */
[----:B------:R-:W-:Y:S02]  /*1360*/  IMAD R4, R19, 0x1100, -R4 ;  /* 0x0000110013047824 */ /* 0x000fe400078e0a04 */
[----:B------:R-:W-:Y:S01]  /*1370*/  IMAD.MOV.U32 R11, RZ, RZ, R0 ;  /* 0x000000ffff0b7224 */ /* 0x000fe200078e0000 */
[----:B-----5:R-:W-:Y:S01]  /*1380*/  ISETP.GE.AND P1, PT, R6, UR7, PT ;  /* 0x0000000706007c0c */ /* 0x020fe2000bf26270 */
[----:B0-----:R-:W-:-:S06]  /*1390*/  ULEA UR5, UR6, UR5, 0x18 ;  /* 0x0000000506057291 */ /* 0x001fcc000f8ec0ff */
[----:B------:R-:W-:-:S04]  /*13a0*/  LEA R5, R5, UR5, 0x2 ;  /* 0x0000000505057c11 */ /* 0x000fc8000f8e10ff */
[----:B------:R-:W-:-:S07]  /*13b0*/  IADD3 R10, PT, PT, R5, 0x2200, R4 ;  /* 0x00002200050a7810 */ /* 0x000fce0007ffe004 */
.L_x_166:
[----:B----4-:R-:W-:Y:S01]  /*13c0*/  ISETP.GE.OR P0, PT, R7, UR10, P1 ;  /* 0x0000000a07007c0c */ /* 0x010fe20008f06670 */
[----:B------:R-:W-:Y:S01]  /*13d0*/  BSSY.RECONVERGENT B4, `(.L_x_164) ;  /* 0x000000e000047945 */ /* 0x000fe20003800200 */
[----:B------:R-:W-:-:S11]  /*13e0*/  HFMA2 R13, -RZ, RZ, 0, 0 ;  /* 0x00000000ff0d7431 */ /* 0x000fd600000001ff */
[----:B0-----:R-:W-:Y:S05]  /*13f0*/  @P0 BRA `(.L_x_165) ;  /* 0x00000000002c0947 */ /* 0x001fea0003800000 */
[----:B------:R-:W0:Y:S08]  /*1400*/  LDC.64 R4, c[0x0][0x398] ;  /* 0x0000e600ff047b82 */ /* 0x000e300000000a00 */
[----:B------:R-:W4:Y:S01]  /*1410*/  LDC R12, c[0x0][0x3a0] ;  /* 0x0000e800ff0c7b82 */ /* 0x000f220000000800 */
[----:B0-----:R-:W-:-:S05]  /*1420*/  IMAD.WIDE.U32 R4, R7, 0x4, R4 ;  /* 0x0000000407047825 */ /* 0x001fca00078e0004 */
[----:B------:R-:W4:Y:S02]  /*1430*/  LDG.E.CONSTANT R17, desc[UR8][R4.64] ;  /* 0x0000000804117981 */ /* 0x000f24000c1e9900 */
[----:B----4-:R-:W-:-:S04]  /*1440*/  ISETP.GE.AND P0, PT, R17, R12, PT ;  /* 0x0000000c1100720c */ /* 0x010fc80003f06270 */
[----:B------:R-:W-:-:S13]  /*1450*/  ISETP.LT.OR P0, PT, R17, RZ, P0 ;  /* 0x000000ff1100720c */ /* 0x000fda0000701670 */
[----:B------:R-:W-:Y:S05]  /*1460*/  @P0 BRA `(.L_x_165) ;  /* 0x0000000000100947 */ /* 0x000fea0003800000 */
[----:B------:R-:W0:Y:S01]  /*1470*/  LDC.64 R4, c[0x0][0x380] ;  /* 0x0000e000ff047b82 */ /* 0x000e220000000a00 */
[----:B------:R-:W-:-:S04]  /*1480*/  IMAD R13, R6, R12, R17 ;  /* 0x0000000c060d7224 */ /* 0x000fc800078e0211 */
[----:B0-----:R-:W-:-:S05]  /*1490*/  IMAD.WIDE R4, R13, 0x4, R4 ;  /* 0x000000040d047825 */ /* 0x001fca00078e0204 */
[----:B------:R0:W5:Y:S02]  /*14a0*/  LDG.E.CONSTANT R13, desc[UR8][R4.64] ;  /* 0x00000008040d7981 */ /* 0x000164000c1e9900 */
.L_x_165:
[----:B-123--:R-:W-:Y:S05]  /*14b0*/  BSYNC.RECONVERGENT B4 ;  /* 0x0000000000047941 */ /* 0x00efea0003800200 */
.L_x_164:
[C---:B------:R-:W-:Y:S01]  /*14c0*/  ISETP.GE.U32.AND P0, PT, R11.reuse, 0x300, PT ;  /* 0x000003000b00780c */ /* 0x040fe20003f06070 */
[----:B-----5:R1:W-:Y:S01]  /*14d0*/  STS [R10], R13 ;  /* 0x0000000d0a007388 */ /* 0x0203e20000000800 */
[----:B------:R-:W-:Y:S01]  /*14e0*/  IADD3 R11, PT, PT, R11, 0x100, RZ ;  /* 0x000001000b0b7810 */ /* 0x000fe20007ffe0ff */
[----:B------:R-:W-:Y:S01]  /*14f0*/  VIADD R7, R7, 0x10 ;  /* 0x0000001007077836 */ /* 0x000fe20000000000 */
[----:B-1----:R-:W-:-:S09]  /*1500*/  IADD3 R10, PT, PT, R10, 0x440, RZ ;  /* 0x000004400a0a7810 */ /* 0x002fd20007ffe0ff */
[----:B------:R-:W-:Y:S05]  /*1510*/  @!P0 BRA `(.L_x_166) ;  /* 0xfffffffc00a88947 */ /* 0x000fea000383ffff */
[----:B------:R-:W-:Y:S05]  /*1520*/  BSYNC.RECONVERGENT B3 ;  /* 0x0000000000037941 */ /* 0x000fea0003800200 */
.L_x_163:
[----:B------:R-:W-:Y:S05]  /*1530*/  BRA `(.L_x_167) ;  /* 0x0000000000807947 */ /* 0x000fea0003800000 */
.L_x_162:
[----:B------:R-:W0:Y:S01]  /*1540*/  S2R R7, SR_CgaCtaId ;  /* 0x0000000000077919 */ /* 0x000e220000008800 */
[----:B------:R-:W1:Y:S01]  /*1550*/  LDC.64 R4, c[0x0][0x398] ;  /* 0x0000e600ff047b82 */ /* 0x000e620000000a00 */
[----:B------:R-:W5:Y:S01]  /*1560*/  LDCU UR5, c[0x0][0x3a8] ;  /* 0x00007500ff0577ac */ /* 0x000f620008000800 */
[----:B------:R-:W-:Y:S01]  /*1570*/  MOV R6, 0x400 ;  /* 0x0000040000067802 */ /* 0x000fe20000000f00 */
[----:B------:R-:W-:-:S03]  /*1580*/  IMAD.MOV.U32 R10, RZ, RZ, R0 ;  /* 0x000000ffff0a7224 */ /* 0x000fc600078e0000 */
[----:B0-----:R-:W-:Y:S02]  /*1590*/  LEA R6, R7, R6, 0x18 ;  /* 0x0000000607067211 */ /* 0x001fe400078ec0ff */
[----:B------:R-:W-:-:S03]  /*15a0*/  LEA R7, R8, R3, 0x4 ;  /* 0x0000000308077211 */ /* 0x000fc600078e20ff */
[----:B------:R-:W-:Y:S01]  /*15b0*/  IMAD R6, R9, 0x1100, R6 ;  /* 0x0000110009067824 */ /* 0x000fe200078e0206 */
[----:B-----5:R-:W-:-:S04]  /*15c0*/  ISETP.GE.AND P1, PT, R7, UR5, PT ;  /* 0x0000000507007c0c */ /* 0x020fc8000bf26270 */
[----:B------:R-:W-:-:S09]  /*15d0*/  LEA R11, R3, R6, 0x2 ;  /* 0x00000006030b7211 */ /* 0x000fd200078e10ff */
.L_x_170:
[----:B------:R-:W-:Y:S01]  /*15e0*/  SHF.R.U32.HI R12, RZ, 0x4, R10 ;  /* 0x00000004ff0c7819 */ /* 0x000fe2000001160a */
[----:B------:R-:W-:Y:S01]  /*15f0*/  BSSY.RECONVERGENT B3, `(.L_x_168) ;  /* 0x0000010000037945 */ /* 0x000fe20003800200 */
[----:B------:R-:W-:Y:S02]  /*1600*/  IMAD.MOV.U32 R13, RZ, RZ, RZ ;  /* 0x000000ffff0d7224 */ /* 0x000fe400078e00ff */
[C---:B0-----:R-:W-:Y:S01]  /*1610*/  IADD3 R7, PT, PT, R12.reuse, UR4, RZ ;  /* 0x000000040c077c10 */ /* 0x041fe2000fffe0ff */
[----:B------:R-:W-:-:S03]  /*1620*/  IMAD R12, R12, 0x44, R11 ;  /* 0x000000440c0c7824 */ /* 0x000fc600078e020b */
[----:B---3--:R-:W-:-:S13]  /*1630*/  ISETP.GE.OR P0, PT, R7, UR11, P1 ;  /* 0x0000000b07007c0c */ /* 0x008fda0008f06670 */
[----:B------:R-:W-:Y:S05]  /*1640*/  @P0 BRA `(.L_x_169) ;  /* 0x0000000000280947 */ /* 0x000fea0003800000 */
[----:B-1----:R-:W-:-:S05]  /*1650*/  IMAD.WIDE.U32 R6, R7, 0x4, R4 ;  /* 0x0000000407067825 */ /* 0x002fca00078e0004 */
[----:B------:R-:W2:Y:S02]  /*1660*/  LDG.E.CONSTANT R17, desc[UR8][R6.64] ;  /* 0x0000000806117981 */ /* 0x000ea4000c1e9900 */
[----:B--2---:R-:W-:-:S04]  /*1670*/  ISETP.GE.AND P0, PT, R17, UR12, PT ;  /* 0x0000000c11007c0c */ /* 0x004fc8000bf06270 */
[----:B------:R-:W-:-:S13]  /*1680*/  ISETP.LT.OR P0, PT, R17, RZ, P0 ;  /* 0x000000ff1100720c */ /* 0x000fda0000701670 */
[----:B------:R-:W-:Y:S05]  /*1690*/  @P0 BRA `(.L_x_169) ;  /* 0x0000000000140947 */ /* 0x000fea0003800000 */
[----:B------:R-:W0:Y:S01]  /*16a0*/  LDC.64 R6, c[0x0][0x380] ;  /* 0x0000e000ff067b82 */ /* 0x000e220000000a00 */
[----:B------:R-:W-:-:S05]  /*16b0*/  LEA R18, R8, R3, 0x4 ;  /* 0x0000000308127211 */ /* 0x000fca00078e20ff */
[----:B------:R-:W-:-:S04]  /*16c0*/  IMAD R13, R17, UR13, R18 ;  /* 0x0000000d110d7c24 */ /* 0x000fc8000f8e0212 */
[----:B0-----:R-:W-:-:S05]  /*16d0*/  IMAD.WIDE.U32 R6, R13, 0x4, R6 ;  /* 0x000000040d067825 */ /* 0x001fca00078e0006 */
[----:B------:R0:W5:Y:S02]  /*16e0*/  LDG.E.CONSTANT R13, desc[UR8][R6.64] ;  /* 0x00000008060d7981 */ /* 0x000164000c1e9900 */
.L_x_169:
[----:B-12-4-:R-:W-:Y:S05]  /*16f0*/  BSYNC.RECONVERGENT B3 ;  /* 0x0000000000037941 */ /* 0x016fea0003800200 */
.L_x_168:
[----:B-----5:R1:W-:Y:S01]  /*1700*/  STS [R12], R13 ;  /* 0x0000000d0c007388 */ /* 0x0203e20000000800 */
[C---:B------:R-:W-:Y:S02]  /*1710*/  ISETP.GE.U32.AND P0, PT, R10.reuse, 0x300, PT ;  /* 0x000003000a00780c */ /* 0x040fe40003f06070 */
[----:B------:R-:W-:-:S11]  /*1720*/  IADD3 R10, PT, PT, R10, 0x100, RZ ;  /* 0x000001000a0a7810 */ /* 0x000fd60007ffe0ff */
[----:B-1----:R-:W-:Y:S05]  /*1730*/  @!P0 BRA `(.L_x_170) ;  /* 0xfffffffc00a88947 */ /* 0x002fea000383ffff */
.L_x_167:
[----:B------:R-:W-:Y:S05]  /*1740*/  BSYNC.RECONVERGENT B0 ;  /* 0x0000000000007941 */ /* 0x000fea0003800200 */
.L_x_161:
[----:B------:R-:W1:Y:S01]  /*1750*/  S2UR UR6, SR_CgaCtaId ;  /* 0x00000000000679c3 */ /* 0x000e620000008800 */
[----:B------:R-:W2:Y:S01]  /*1760*/  LDCU UR7, c[0x0][0x3a4] ;  /* 0x00007480ff0777ac */ /* 0x000ea20008000800 */
[----:B0-----:R-:W-:Y:S01]  /*1770*/  IMAD.SHL.U32 R6, R0, 0x4, RZ ;  /* 0x0000000400067824 */ /* 0x001fe200078e00ff */
[----:B------:R-:W-:Y:S02]  /*1780*/  UMOV UR5, 0x400 ;  /* 0x0000040000057882 */ /* 0x000fe40000000000 */
[----:B------:R-:W-:-:S03]  /*1790*/  UIADD3 UR5, UPT, UPT, UR5, 0x3300, URZ ;  /* 0x0000330005057890 */ /* 0x000fc6000fffe0ff */
[----:B------:R-:W0:Y:S01]  /*17a0*/  LDC R10, c[0x0][0x3a8] ;  /* 0x0000ea00ff0a7b82 */ /* 0x000e220000000800 */
[----:B------:R-:W-:-:S07]  /*17b0*/  LOP3.LUT R6, R6, 0xfc, RZ, 0xc0, !PT ;  /* 0x000000fc06067812 */ /* 0x000fce00078ec0ff */
[----:B------:R-:W3:Y:S01]  /*17c0*/  LDC.64 R4, c[0x0][0x388] ;  /* 0x0000e200ff047b82 */ /* 0x000ee20000000a00 */
[----:B--2---:R-:W-:Y:S01]  /*17d0*/  ISETP.GE.AND P1, PT, R16, UR7, PT ;  /* 0x0000000710007c0c */ /* 0x004fe2000bf26270 */
[----:B-1----:R-:W-:-:S06]  /*17e0*/  ULEA UR5, UR6, UR5, 0x18 ;  /* 0x0000000506057291 */ /* 0x002fcc000f8ec0ff */
[----:B------:R-:W-:-:S05]  /*17f0*/  IADD3 R6, PT, PT, R6, UR5, RZ ;  /* 0x0000000506067c10 */ /* 0x000fca000fffe0ff */
[----:B------:R-:W-:Y:S01]  /*1800*/  IMAD R12, R9, 0x1040, R6 ;  /* 0x00001040090c7824 */ /* 0x000fe200078e0206 */
[----:B------:R-:W-:-:S07]  /*1810*/  MOV R9, R0 ;  /* 0x0000000000097202 */ /* 0x000fce0000000f00 */
.L_x_173:
[----:B------:R-:W-:Y:S01]  /*1820*/  SHF.R.U32.HI R11, RZ, 0x6, R9 ;  /* 0x00000006ff0b7819 */ /* 0x000fe20000011609 */
[----:B------:R-:W-:Y:S01]  /*1830*/  BSSY.RECONVERGENT B0, `(.L_x_171) ;  /* 0x0000009000007945 */ /* 0x000fe20003800200 */
[----:B------:R-:W-:-:S03]  /*1840*/  HFMA2 R6, -RZ, RZ, 0, 0 ;  /* 0x00000000ff067431 */ /* 0x000fc600000001ff */
[----:B0-----:R-:W-:Y:S02]  /*1850*/  IMAD R7, R8, 0x10, R11 ;  /* 0x0000001008077824 */ /* 0x001fe400078e020b */
[----:B------:R-:W-:-:S03]  /*1860*/  IMAD R11, R11, 0x104, R12 ;  /* 0x000001040b0b7824 */ /* 0x000fc600078e020c */
[----:B0-----:R-:W-:-:S13]  /*1870*/  ISETP.GE.OR P0, PT, R7, R10, P1 ;  /* 0x0000000a0700720c */ /* 0x001fda0000f06670 */
[----:B------:R-:W-:Y:S05]  /*1880*/  @P0 BRA `(.L_x_172) ;  /* 0x00000000000c0947 */ /* 0x000fea0003800000 */
[----:B------:R-:W-:-:S04]  /*1890*/  IMAD R7, R7, UR14, R16 ;  /* 0x0000000e07077c24 */ /* 0x000fc8000f8e0210 */
[----:B---3--:R-:W-:-:S06]  /*18a0*/  IMAD.WIDE R6, R7, 0x4, R4 ;  /* 0x0000000407067825 */ /* 0x008fcc00078e0204 */
[----:B------:R0:W5:Y:S02]  /*18b0*/  LDG.E.CONSTANT R6, desc[UR8][R6.64] ;  /* 0x0000000806067981 */ /* 0x000164000c1e9900 */
.L_x_172:
[----:B------:R-:W-:Y:S05]  /*18c0*/  BSYNC.RECONVERGENT B0 ;  /* 0x0000000000007941 */ /* 0x000fea0003800200 */
.L_x_171:
[----:B-----5:R1:W-:Y:S01]  /*18d0*/  STS [R11], R6 ;  /* 0x000000060b007388 */ /* 0x0203e20000000800 */
[C---:B------:R-:W-:Y:S02]  /*18e0*/  ISETP.GE.U32.AND P0, PT, R9.reuse, 0x300, PT ;  /* 0x000003000900780c */ /* 0x040fe40003f06070 */
[----:B------:R-:W-:-:S11]  /*18f0*/  IADD3 R9, PT, PT, R9, 0x100, RZ ;  /* 0x0000010009097810 */ /* 0x000fd60007ffe0ff */
[----:B-1----:R-:W-:Y:S05]  /*1900*/  @!P0 BRA `(.L_x_173) ;  /* 0xfffffffc00c48947 */ /* 0x002fea000383ffff */
.L_x_160:
[----:B-1234-:R-:W-:Y:S05]  /*1910*/  BSYNC.RECONVERGENT B1 ;  /* 0x0000000000017941 */ /* 0x01efea0003800200 */
.L_x_159:
[----:B0-----:R-:W0:Y:S01]  /*1920*/  S2R R7, SR_CgaCtaId ;  /* 0x0000000000077919 */ /* 0x001e220000008800 */
[----:B------:R-:W-:Y:S01]  /*1930*/  MOV R6, 0x400 ;  /* 0x0000040000067802 */ /* 0x000fe20000000f00 */
[----:B------:R-:W-:Y:S01]  /*1940*/  IMAD.HI.U32 R4, R19, -0x55555555, RZ ;  /* 0xaaaaaaab13047827 */ /* 0x000fe200078e00ff */
        /* <DEDUP_REMOVED lines=122> */
.L_x_158:
[----:B-1234-:R-:W-:Y:S05]  /*20f0*/  BSYNC.RECONVERGENT B2 ;  /* 0x0000000000027941 */ /* 0x01efea0003800200 */
.L_x_157:
        /* <DEDUP_REMOVED lines=17> */
[----:B0-----:R-:W-:-:S02]  /*2210*/  IMAD.WIDE.U32 R2, R5, 0x4, R2 ;  /* 0x0000000405027825 */ /* 0x001fc400078e0002 */
[----:B------:R-:W-:Y:S10]  /*2220*/  @P0 BRA `(.L_x_177) ;  /* 0x0000000000140947 */ /* 0x000ff40003800000 */
[----:B------:R-:W2:Y:S01]  /*2230*/  LDG.E R0, desc[UR8][R2.64] ;  /* 0x0000000802007981 */ /* 0x000ea2000c1e1900 */
[----:B------:R-:W0:Y:S01]  /*2240*/  LDCU UR5, c[0x0][0x3b0] ;  /* 0x00007600ff0577ac */ /* 0x000e220008000800 */
[----:B--2---:R-:W-:-:S04]  /*2250*/  FMUL R0, R0, UR4 ;  /* 0x0000000400007c20 */ /* 0x004fc80008400000 */
[----:B0-----:R-:W-:-:S05]  /*2260*/  FFMA R15, R15, UR5, R0 ;  /* 0x000000050f0f7c23 */ /* 0x001fca0008000000 */
[----:B------:R0:W-:Y:S02]  /*2270*/  STG.E desc[UR8][R2.64], R15 ;  /* 0x0000000f02007986 */ /* 0x0001e4000c101908 */
.L_x_177:
[----:B------:R-:W-:Y:S05]  /*2280*/  BSYNC.RECONVERGENT B0 ;  /* 0x0000000000007941 */ /* 0x000fea0003800200 */
.L_x_176:
[----:B------:R-:W-:Y:S04]  /*2290*/  BSSY.RECONVERGENT B0, `(.L_x_178) ;  /* 0x0000007000007945 */ /* 0x000fe80003800200 */
[----:B------:R-:W-:Y:S05]  /*22a0*/  @P1 BRA `(.L_x_179) ;  /* 0x0000000000141947 */ /* 0x000fea0003800000 */
[----:B------:R-:W2:Y:S01]  /*22b0*/  LDG.E R0, desc[UR8][R2.64+0x4] ;  /* 0x0000040802007981 */ /* 0x000ea2000c1e1900 */
[----:B------:R-:W1:Y:S01]  /*22c0*/  LDCU UR5, c[0x0][0x3b0] ;  /* 0x00007600ff0577ac */ /* 0x000e620008000800 */
[----:B--2---:R-:W-:-:S04]  /*22d0*/  FMUL R5, R0, UR4 ;  /* 0x0000000400057c20 */ /* 0x004fc80008400000 */
[----:B-1----:R-:W-:-:S05]  /*22e0*/  FFMA R5, R14, UR5, R5 ;  /* 0x000000050e057c23 */ /* 0x002fca0008000005 */
[----:B------:R1:W-:Y:S02]  /*22f0*/  STG.E desc[UR8][R2.64+0x4], R5 ;  /* 0x0000040502007986 */ /* 0x0003e4000c101908 */
.L_x_179:
[----:B------:R-:W-:Y:S05]  /*2300*/  BSYNC.RECONVERGENT B0 ;  /* 0x0000000000007941 */ /* 0x000fea0003800200 */
.L_x_178:
[----:B------:R-:W-:Y:S04]  /*2310*/  BSSY.RECONVERGENT B0, `(.L_x_180) ;  /* 0x0000007000007945 */ /* 0x000fe80003800200 */
[----:B------:R-:W-:Y:S05]  /*2320*/  @P2 BRA `(.L_x_181) ;  /* 0x0000000000142947 */ /* 0x000fea0003800000 */
[----:B------:R-:W2:Y:S01]  /*2330*/  LDG.E R0, desc[UR8][R2.64+0x8] ;  /* 0x0000080802007981 */ /* 0x000ea2000c1e1900 */
[----:B------:R-:W3:Y:S01]  /*2340*/  LDCU UR5, c[0x0][0x3b0] ;  /* 0x00007600ff0577ac */ /* 0x000ee20008000800 */
[----:B--2---:R-:W-:-:S04]  /*2350*/  FMUL R0, R0, UR4 ;  /* 0x0000000400007c20 */ /* 0x004fc80008400000 */
[----:B---3--:R-:W-:-:S05]  /*2360*/  FFMA R25, R25, UR5, R0 ;  /* 0x0000000519197c23 */ /* 0x008fca0008000000 */
[----:B------:R2:W-:Y:S02]  /*2370*/  STG.E desc[UR8][R2.64+0x8], R25 ;  /* 0x0000081902007986 */ /* 0x0005e4000c101908 */
.L_x_181:
[----:B------:R-:W-:Y:S05]  /*2380*/  BSYNC.RECONVERGENT B0 ;  /* 0x0000000000007941 */ /* 0x000fea0003800200 */
.L_x_180:
[----:B------:R-:W-:Y:S05]  /*2390*/  @P3 EXIT ;  /* 0x000000000000394d */ /* 0x000fea0003800000 */
[----:B------:R-:W1:Y:S01]  /*23a0*/  LDG.E R0, desc[UR8][R2.64+0xc] ;  /* 0x00000c0802007981 */ /* 0x000e62000c1e1900 */
[----:B------:R-:W3:Y:S01]  /*23b0*/  LDCU UR5, c[0x0][0x3b0] ;  /* 0x00007600ff0577ac */ /* 0x000ee20008000800 */
[----:B-1----:R-:W-:-:S04]  /*23c0*/  FMUL R5, R0, UR4 ;  /* 0x0000000400057c20 */ /* 0x002fc80008400000 */
[----:B---3--:R-:W-:-:S05]  /*23d0*/  FFMA R5, R24, UR5, R5 ;  /* 0x0000000518057c23 */ /* 0x008fca0008000005 */
[----:B------:R-:W-:Y:S01]  /*23e0*/  STG.E desc[UR8][R2.64+0xc], R5 ;  /* 0x00000c0502007986 */ /* 0x000fe2000c101908 */
[----:B------:R-:W-:Y:S05]  /*23f0*/  EXIT ;  /* 0x000000000000794d */ /* 0x000fea0003800000 */
.L_x_175:
[C---:B------:R-:W-:Y:S01]  /*2400*/  VIADD R0, R21.reuse, 0x1 ;  /* 0x0000000115007836 */ /* 0x040fe20000000000 */
[C---:B------:R-:W-:Y:S02]  /*2410*/  IADD3 R2, PT, PT, R21.reuse, 0x2, RZ ;  /* 0x0000000215027810 */ /* 0x040fe40007ffe0ff */
[C---:B------:R-:W-:Y:S02]  /*2420*/  ISETP.GE.AND P0, PT, R21.reuse, UR6, PT ;  /* 0x0000000615007c0c */ /* 0x040fe4000bf06270 */
        /* <DEDUP_REMOVED lines=20> */
.L_x_182:
        /* <DEDUP_REMOVED lines=9> */
.L_x_186:


//--------------------- .nv.shared.steel_embedding_gather_nax_kernel --------------------------
	.section	.nv.shared.steel_embedding_gather_nax_kernel,"aw",@nobits
	.sectionflags	@""
	.align	4
.nv.shared.steel_embedding_gather_nax_kernel:
	.zero		26816


//--------------------- .nv.shared.reserved.0     --------------------------
	.section	.nv.shared.reserved.0,"aw",@nobits
	.weak		__nv_reservedSMEM_offset_0_alias
	.size		__nv_reservedSMEM_offset_0_alias, 0, 64
	.other		__nv_reservedSMEM_offset_0_alias,@"STO_CUDA_RESERVED_SHARED STV_DEFAULT"
__nv_reservedSMEM_offset_0_alias:
	.zero		0
	.zero		64


//--------------------- .nv.shared.steel_gemm_sparse_gather_nax_kernel --------------------------
	.section	.nv.shared.steel_gemm_sparse_gather_nax_kernel,"aw",@nobits
	.sectionflags	@""
	.align	4
.nv.shared.steel_gemm_sparse_gather_nax_kernel:
	.zero		27072


//--------------------- .nv.shared.steel_gemm_gather_b_nax_kernel --------------------------
	.section	.nv.shared.steel_gemm_gather_b_nax_kernel,"aw",@nobits
	.sectionflags	@""
	.align	4
.nv.shared.steel_gemm_gather_b_nax_kernel:
	.zero		26560


//--------------------- .nv.shared.steel_gemm_gather_a_nax_kernel --------------------------
	.section	.nv.shared.steel_gemm_gather_a_nax_kernel,"aw",@nobits
	.sectionflags	@""
	.align	4
.nv.shared.steel_gemm_gather_a_nax_kernel:
	.zero		26560


//--------------------- .nv.constant0.steel_embedding_gather_nax_kernel --------------------------
	.section	.nv.constant0.steel_embedding_gather_nax_kernel,"a",@progbits
	.sectionflags	@""
	.align	4
.nv.constant0.steel_embedding_gather_nax_kernel:
	.zero		948


//--------------------- .nv.constant0.steel_gemm_sparse_gather_nax_kernel --------------------------
	.section	.nv.constant0.steel_gemm_sparse_gather_nax_kernel,"a",@progbits
	.sectionflags	@""
	.align	4
.nv.constant0.steel_gemm_sparse_gather_nax_kernel:
	.zero		964


//--------------------- .nv.constant0.steel_gemm_gather_b_nax_kernel --------------------------
	.section	.nv.constant0.steel_gemm_gather_b_nax_kernel,"a",@progbits
	.sectionflags	@""
	.align	4
.nv.constant0.steel_gemm_gather_b_nax_kernel:
	.zero		953


//--------------------- .nv.constant0.steel_gemm_gather_a_nax_kernel --------------------------
	.section	.nv.constant0.steel_gemm_gather_a_nax_kernel,"a",@progbits
	.sectionflags	@""
	.align	4
.nv.constant0.steel_gemm_gather_a_nax_kernel:
	.zero		953


//--------------------- SYMBOLS --------------------------

	.type		.nv.reservedSmem.offset0,@object
	.size		.nv.reservedSmem.offset0,0x4
	.type		.nv.reservedSmem.cap,@object
	.size		.nv.reservedSmem.cap,0x4
